//
// Generated by NVIDIA NVVM Compiler
//
// Compiler Build ID: CL-36424714
// Cuda compilation tools, release 13.0, V13.0.88
// Based on NVVM 20.0.0
//

.version 9.0
.target sm_100
.address_size 64

	// .globl	_Z11gpu_computeii6float3S_S_fS_ffS_fiS_dPS_
.func  (.param .b64 func_retval0) __internal_accurate_pow
(
	.param .b64 __internal_accurate_pow_param_0,
	.param .b64 __internal_accurate_pow_param_1
)
;

.visible .entry _Z11gpu_computeii6float3S_S_fS_ffS_fiS_dPS_(
	.param .u32 _Z11gpu_computeii6float3S_S_fS_ffS_fiS_dPS__param_0,
	.param .u32 _Z11gpu_computeii6float3S_S_fS_ffS_fiS_dPS__param_1,
	.param .align 4 .b8 _Z11gpu_computeii6float3S_S_fS_ffS_fiS_dPS__param_2[12],
	.param .align 4 .b8 _Z11gpu_computeii6float3S_S_fS_ffS_fiS_dPS__param_3[12],
	.param .align 4 .b8 _Z11gpu_computeii6float3S_S_fS_ffS_fiS_dPS__param_4[12],
	.param .f32 _Z11gpu_computeii6float3S_S_fS_ffS_fiS_dPS__param_5,
	.param .align 4 .b8 _Z11gpu_computeii6float3S_S_fS_ffS_fiS_dPS__param_6[12],
	.param .f32 _Z11gpu_computeii6float3S_S_fS_ffS_fiS_dPS__param_7,
	.param .f32 _Z11gpu_computeii6float3S_S_fS_ffS_fiS_dPS__param_8,
	.param .align 4 .b8 _Z11gpu_computeii6float3S_S_fS_ffS_fiS_dPS__param_9[12],
	.param .f32 _Z11gpu_computeii6float3S_S_fS_ffS_fiS_dPS__param_10,
	.param .u32 _Z11gpu_computeii6float3S_S_fS_ffS_fiS_dPS__param_11,
	.param .align 4 .b8 _Z11gpu_computeii6float3S_S_fS_ffS_fiS_dPS__param_12[12],
	.param .f64 _Z11gpu_computeii6float3S_S_fS_ffS_fiS_dPS__param_13,
	.param .u64 .ptr .align 1 _Z11gpu_computeii6float3S_S_fS_ffS_fiS_dPS__param_14
)
{
	.reg .pred 	%p<36>;
	.reg .b32 	%r<35>;
	.reg .b32 	%f<156>;
	.reg .b64 	%rd<7>;
	.reg .b64 	%fd<37>;

	ld.param.f32 	%f58, [_Z11gpu_computeii6float3S_S_fS_ffS_fiS_dPS__param_12+8];
	ld.param.f32 	%f57, [_Z11gpu_computeii6float3S_S_fS_ffS_fiS_dPS__param_12+4];
	ld.param.f32 	%f56, [_Z11gpu_computeii6float3S_S_fS_ffS_fiS_dPS__param_12];
	ld.param.f32 	%f54, [_Z11gpu_computeii6float3S_S_fS_ffS_fiS_dPS__param_9+8];
	ld.param.f32 	%f53, [_Z11gpu_computeii6float3S_S_fS_ffS_fiS_dPS__param_9+4];
	ld.param.f32 	%f52, [_Z11gpu_computeii6float3S_S_fS_ffS_fiS_dPS__param_9];
	ld.param.f32 	%f49, [_Z11gpu_computeii6float3S_S_fS_ffS_fiS_dPS__param_6+8];
	ld.param.f32 	%f48, [_Z11gpu_computeii6float3S_S_fS_ffS_fiS_dPS__param_6+4];
	ld.param.f32 	%f47, [_Z11gpu_computeii6float3S_S_fS_ffS_fiS_dPS__param_6];
	ld.param.f32 	%f45, [_Z11gpu_computeii6float3S_S_fS_ffS_fiS_dPS__param_4+8];
	ld.param.f32 	%f44, [_Z11gpu_computeii6float3S_S_fS_ffS_fiS_dPS__param_4+4];
	ld.param.f32 	%f43, [_Z11gpu_computeii6float3S_S_fS_ffS_fiS_dPS__param_4];
	ld.param.f32 	%f42, [_Z11gpu_computeii6float3S_S_fS_ffS_fiS_dPS__param_3+8];
	ld.param.f32 	%f39, [_Z11gpu_computeii6float3S_S_fS_ffS_fiS_dPS__param_2+8];
	ld.param.f32 	%f38, [_Z11gpu_computeii6float3S_S_fS_ffS_fiS_dPS__param_2+4];
	ld.param.f32 	%f37, [_Z11gpu_computeii6float3S_S_fS_ffS_fiS_dPS__param_2];
	ld.param.u32 	%r7, [_Z11gpu_computeii6float3S_S_fS_ffS_fiS_dPS__param_0];
	ld.param.u32 	%r8, [_Z11gpu_computeii6float3S_S_fS_ffS_fiS_dPS__param_1];
	ld.param.f32 	%f46, [_Z11gpu_computeii6float3S_S_fS_ffS_fiS_dPS__param_5];
	ld.param.f32 	%f50, [_Z11gpu_computeii6float3S_S_fS_ffS_fiS_dPS__param_7];
	ld.param.f32 	%f51, [_Z11gpu_computeii6float3S_S_fS_ffS_fiS_dPS__param_8];
	ld.param.f32 	%f55, [_Z11gpu_computeii6float3S_S_fS_ffS_fiS_dPS__param_10];
	ld.param.u32 	%r6, [_Z11gpu_computeii6float3S_S_fS_ffS_fiS_dPS__param_11];
	ld.param.f64 	%fd9, [_Z11gpu_computeii6float3S_S_fS_ffS_fiS_dPS__param_13];
	ld.param.u64 	%rd2, [_Z11gpu_computeii6float3S_S_fS_ffS_fiS_dPS__param_14];
	mov.u32 	%r9, %tid.x;
	mov.u32 	%r10, %ntid.x;
	mov.u32 	%r11, %ctaid.x;
	mad.lo.s32 	%r1, %r10, %r11, %r9;
	mov.u32 	%r12, %tid.y;
	mov.u32 	%r13, %ntid.y;
	mov.u32 	%r14, %ctaid.y;
	mad.lo.s32 	%r15, %r13, %r14, %r12;
	setp.lt.s32 	%p4, %r1, 0;
	setp.ge.s32 	%p5, %r1, %r7;
	setp.ge.s32 	%p6, %r15, %r8;
	or.pred  	%p7, %p5, %p6;
	or.pred  	%p8, %p7, %p4;
	mov.f32 	%f149, 0f7F800000;
	@%p8 bra 	$L__BB0_13;
	cvt.rn.f64.u32 	%fd10, %r1;
	fma.rn.f64 	%fd11, %fd9, %fd10, 0dBFF0000000000000;
	cvt.rn.f32.f64 	%f60, %fd11;
	cvt.rn.f64.u32 	%fd12, %r15;
	fma.rn.f64 	%fd13, %fd9, %fd12, 0dBFF0000000000000;
	cvt.rn.f32.f64 	%f61, %fd13;
	sub.f32 	%f62, %f60, %f37;
	sub.f32 	%f63, %f61, %f38;
	sub.f32 	%f64, %f42, %f39;
	mul.f32 	%f65, %f63, %f63;
	fma.rn.f32 	%f66, %f62, %f62, %f65;
	fma.rn.f32 	%f67, %f64, %f64, %f66;
	sqrt.rn.f32 	%f68, %f67;
	div.rn.f32 	%f4, %f62, %f68;
	div.rn.f32 	%f5, %f63, %f68;
	div.rn.f32 	%f6, %f64, %f68;
	mul.f32 	%f69, %f5, %f5;
	fma.rn.f32 	%f70, %f4, %f4, %f69;
	fma.rn.f32 	%f7, %f6, %f6, %f70;
	sub.f32 	%f71, %f37, %f43;
	sub.f32 	%f72, %f38, %f44;
	sub.f32 	%f73, %f39, %f45;
	mul.f32 	%f74, %f72, %f5;
	fma.rn.f32 	%f75, %f71, %f4, %f74;
	fma.rn.f32 	%f76, %f73, %f6, %f75;
	add.f32 	%f11, %f76, %f76;
	mul.f32 	%f77, %f72, %f72;
	fma.rn.f32 	%f78, %f71, %f71, %f77;
	fma.rn.f32 	%f79, %f73, %f73, %f78;
	mul.f32 	%f80, %f46, %f46;
	sub.f32 	%f12, %f79, %f80;
	mul.f32 	%f81, %f7, 0fC0800000;
	mul.f32 	%f82, %f12, %f81;
	fma.rn.f32 	%f13, %f11, %f11, %f82;
	setp.leu.f32 	%p9, %f13, 0f00000000;
	@%p9 bra 	$L__BB0_4;
	sqrt.rn.f32 	%f84, %f13;
	setp.lt.f32 	%p10, %f11, 0f00000000;
	neg.f32 	%f85, %f11;
	sub.f32 	%f86, %f85, %f84;
	sub.f32 	%f87, %f84, %f11;
	selp.f32 	%f88, %f86, %f87, %p10;
	mul.f32 	%f89, %f88, 0f3F000000;
	div.rn.f32 	%f14, %f89, %f7;
	div.rn.f32 	%f15, %f12, %f89;
	setp.ltu.f32 	%p11, %f15, 0f00000000;
	@%p11 bra 	$L__BB0_4;
	setp.lt.f32 	%p12, %f14, 0f00000000;
	selp.f32 	%f149, %f15, %f14, %p12;
$L__BB0_4:
	setp.eq.f32 	%p13, %f149, 0f7F800000;
	mov.f32 	%f150, 0f7F800000;
	mov.f32 	%f151, %f150;
	mov.f32 	%f152, %f150;
	@%p13 bra 	$L__BB0_10;
	fma.rn.f32 	%f91, %f4, %f149, %f37;
	fma.rn.f32 	%f92, %f5, %f149, %f38;
	fma.rn.f32 	%f93, %f6, %f149, %f39;
	sub.f32 	%f94, %f91, %f43;
	sub.f32 	%f95, %f92, %f44;
	sub.f32 	%f96, %f93, %f45;
	mul.f32 	%f97, %f95, %f95;
	fma.rn.f32 	%f98, %f94, %f94, %f97;
	fma.rn.f32 	%f99, %f96, %f96, %f98;
	sqrt.rn.f32 	%f100, %f99;
	div.rn.f32 	%f101, %f94, %f100;
	div.rn.f32 	%f102, %f95, %f100;
	div.rn.f32 	%f103, %f96, %f100;
	sub.f32 	%f104, %f47, %f91;
	sub.f32 	%f105, %f48, %f92;
	sub.f32 	%f106, %f49, %f93;
	mul.f32 	%f107, %f105, %f105;
	fma.rn.f32 	%f108, %f104, %f104, %f107;
	fma.rn.f32 	%f109, %f106, %f106, %f108;
	sqrt.rn.f32 	%f110, %f109;
	div.rn.f32 	%f111, %f104, %f110;
	div.rn.f32 	%f112, %f105, %f110;
	div.rn.f32 	%f113, %f106, %f110;
	sub.f32 	%f114, %f37, %f91;
	sub.f32 	%f115, %f38, %f92;
	sub.f32 	%f116, %f39, %f93;
	mul.f32 	%f117, %f115, %f115;
	fma.rn.f32 	%f118, %f114, %f114, %f117;
	fma.rn.f32 	%f119, %f116, %f116, %f118;
	sqrt.rn.f32 	%f120, %f119;
	div.rn.f32 	%f121, %f114, %f120;
	div.rn.f32 	%f122, %f115, %f120;
	div.rn.f32 	%f123, %f116, %f120;
	mul.f32 	%f124, %f102, %f112;
	fma.rn.f32 	%f125, %f101, %f111, %f124;
	fma.rn.f32 	%f126, %f103, %f113, %f125;
	cvt.f64.f32 	%fd14, %f126;
	max.f64 	%fd15, %fd14, 0d0000000000000000;
	cvt.rn.f32.f64 	%f127, %fd15;
	mul.f32 	%f128, %f51, %f127;
	fma.rn.f32 	%f20, %f52, %f128, %f50;
	fma.rn.f32 	%f21, %f53, %f128, %f50;
	fma.rn.f32 	%f22, %f54, %f128, %f50;
	add.f32 	%f129, %f111, %f121;
	add.f32 	%f130, %f112, %f122;
	add.f32 	%f131, %f113, %f123;
	mul.f32 	%f132, %f130, %f130;
	fma.rn.f32 	%f133, %f129, %f129, %f132;
	fma.rn.f32 	%f134, %f131, %f131, %f133;
	sqrt.rn.f32 	%f135, %f134;
	div.rn.f32 	%f136, %f129, %f135;
	div.rn.f32 	%f137, %f130, %f135;
	div.rn.f32 	%f138, %f131, %f135;
	mul.f32 	%f139, %f102, %f137;
	fma.rn.f32 	%f140, %f101, %f136, %f139;
	fma.rn.f32 	%f141, %f103, %f138, %f140;
	cvt.f64.f32 	%fd16, %f141;
	max.f64 	%fd17, %fd16, 0d0000000000000000;
	cvt.rn.f32.f64 	%f23, %fd17;
	mul.f32 	%f24, %f55, %f56;
	cvt.f64.f32 	%fd1, %f23;
	cvt.rn.f64.s32 	%fd2, %r6;
	{
	.reg .b32 %temp; 
	mov.b64 	{%temp, %r3}, %fd1;
	}
	{
	.reg .b32 %temp; 
	mov.b64 	{%temp, %r4}, %fd2;
	}
	shr.u32 	%r16, %r4, 20;
	and.b32  	%r17, %r16, 2047;
	add.s32 	%r18, %r17, -1012;
	mov.b64 	%rd3, %fd2;
	shl.b64 	%rd1, %rd3, %r18;
	setp.eq.s64 	%p35, %rd1, -9223372036854775808;
	abs.f64 	%fd3, %fd1;
	{ // callseq 0, 0
	.param .b64 param0;
	st.param.f64 	[param0], %fd3;
	.param .b64 param1;
	st.param.f64 	[param1], %fd2;
	.param .b64 retval0;
	call.uni (retval0), 
	__internal_accurate_pow, 
	(
	param0, 
	param1
	);
	ld.param.f64 	%fd18, [retval0];
	} // callseq 0
	setp.lt.s32 	%p15, %r3, 0;
	neg.f64 	%fd20, %fd18;
	selp.f64 	%fd21, %fd20, %fd18, %p35;
	selp.f64 	%fd36, %fd21, %fd18, %p15;
	setp.neu.f32 	%p16, %f23, 0f00000000;
	@%p16 bra 	$L__BB0_7;
	setp.eq.s64 	%p17, %rd1, -9223372036854775808;
	abs.f64 	%fd22, %fd2;
	setp.neu.f64 	%p18, %fd22, 0d3FE0000000000000;
	and.pred  	%p35, %p18, %p17;
	selp.b32 	%r19, %r3, 0, %p35;
	setp.lt.s32 	%p19, %r4, 0;
	or.b32  	%r20, %r19, 2146435072;
	selp.b32 	%r21, %r20, %r19, %p19;
	mov.b32 	%r22, 0;
	mov.b64 	%fd36, {%r22, %r21};
$L__BB0_7:
	add.f64 	%fd23, %fd2, %fd1;
	{
	.reg .b32 %temp; 
	mov.b64 	{%temp, %r23}, %fd23;
	}
	and.b32  	%r24, %r23, 2146435072;
	setp.ne.s32 	%p20, %r24, 2146435072;
	setp.neu.f64 	%p21, %fd3, 0d7FF0000000000000;
	or.pred  	%p22, %p21, %p20;
	@%p22 bra 	$L__BB0_9;
	setp.lt.s32 	%p23, %r3, 0;
	setp.lt.s32 	%p24, %r4, 0;
	selp.b32 	%r25, 0, 2146435072, %p24;
	and.b32  	%r26, %r4, 2147483647;
	setp.ne.s32 	%p25, %r26, 1071644672;
	or.b32  	%r27, %r25, -2147483648;
	selp.b32 	%r28, %r27, %r25, %p25;
	selp.b32 	%r29, %r28, %r25, %p35;
	selp.b32 	%r30, %r29, %r25, %p23;
	mov.b32 	%r31, 0;
	mov.b64 	%fd36, {%r31, %r30};
$L__BB0_9:
	setp.eq.f32 	%p26, %f23, 0f3F800000;
	setp.eq.s32 	%p27, %r6, 0;
	selp.f64 	%fd24, 0d3FF0000000000000, %fd36, %p26;
	selp.f64 	%fd25, 0d3FF0000000000000, %fd24, %p27;
	cvt.f64.f32 	%fd26, %f24;
	cvt.f64.f32 	%fd27, %f20;
	fma.rn.f64 	%fd28, %fd25, %fd26, %fd27;
	cvt.rn.f32.f64 	%f150, %fd28;
	mul.f32 	%f142, %f55, %f57;
	cvt.f64.f32 	%fd29, %f142;
	cvt.f64.f32 	%fd30, %f21;
	fma.rn.f64 	%fd31, %fd25, %fd29, %fd30;
	cvt.rn.f32.f64 	%f151, %fd31;
	mul.f32 	%f143, %f55, %f58;
	cvt.f64.f32 	%fd32, %f143;
	cvt.f64.f32 	%fd33, %f22;
	fma.rn.f64 	%fd34, %fd25, %fd32, %fd33;
	cvt.rn.f32.f64 	%f152, %fd34;
$L__BB0_10:
	setp.eq.f32 	%p28, %f150, 0f7F800000;
	mov.f32 	%f153, 0f00000000;
	mov.f32 	%f154, %f153;
	mov.f32 	%f155, %f153;
	@%p28 bra 	$L__BB0_12;
	setp.gt.f32 	%p29, %f150, 0f3F800000;
	setp.lt.f32 	%p30, %f150, 0f00000000;
	selp.f32 	%f145, 0f00000000, %f150, %p30;
	selp.f32 	%f155, 0f3F800000, %f145, %p29;
	setp.gt.f32 	%p31, %f151, 0f3F800000;
	setp.lt.f32 	%p32, %f151, 0f00000000;
	selp.f32 	%f146, 0f00000000, %f151, %p32;
	selp.f32 	%f154, 0f3F800000, %f146, %p31;
	setp.gt.f32 	%p33, %f152, 0f3F800000;
	setp.lt.f32 	%p34, %f152, 0f00000000;
	selp.f32 	%f147, 0f00000000, %f152, %p34;
	selp.f32 	%f153, 0f3F800000, %f147, %p33;
$L__BB0_12:
	not.b32 	%r32, %r1;
	add.s32 	%r33, %r8, %r32;
	mad.lo.s32 	%r34, %r33, %r8, %r15;
	cvta.to.global.u64 	%rd4, %rd2;
	mul.wide.s32 	%rd5, %r34, 12;
	add.s64 	%rd6, %rd4, %rd5;
	st.global.f32 	[%rd6], %f155;
	st.global.f32 	[%rd6+4], %f154;
	st.global.f32 	[%rd6+8], %f153;
$L__BB0_13:
	ret;

}
.func  (.param .b64 func_retval0) __internal_accurate_pow(
	.param .b64 __internal_accurate_pow_param_0,
	.param .b64 __internal_accurate_pow_param_1
)
{
	.reg .pred 	%p<8>;
	.reg .b32 	%r<49>;
	.reg .b32 	%f<3>;
	.reg .b64 	%fd<109>;

	ld.param.f64 	%fd10, [__internal_accurate_pow_param_0];
	ld.param.f64 	%fd11, [__internal_accurate_pow_param_1];
	{
	.reg .b32 %temp; 
	mov.b64 	{%temp, %r46}, %fd10;
	}
	{
	.reg .b32 %temp; 
	mov.b64 	{%r45, %temp}, %fd10;
	}
	shr.u32 	%r47, %r46, 20;
	setp.gt.u32 	%p1, %r46, 1048575;
	@%p1 bra 	$L__BB1_2;
	mul.f64 	%fd12, %fd10, 0d4350000000000000;
	{
	.reg .b32 %temp; 
	mov.b64 	{%temp, %r46}, %fd12;
	}
	{
	.reg .b32 %temp; 
	mov.b64 	{%r45, %temp}, %fd12;
	}
	shr.u32 	%r16, %r46, 20;
	add.s32 	%r47, %r16, -54;
$L__BB1_2:
	add.s32 	%r48, %r47, -1023;
	and.b32  	%r17, %r46, -2146435073;
	or.b32  	%r18, %r17, 1072693248;
	mov.b64 	%fd107, {%r45, %r18};
	setp.lt.u32 	%p2, %r18, 1073127583;
	@%p2 bra 	$L__BB1_4;
	{
	.reg .b32 %temp; 
	mov.b64 	{%r19, %temp}, %fd107;
	}
	{
	.reg .b32 %temp; 
	mov.b64 	{%temp, %r20}, %fd107;
	}
	add.s32 	%r21, %r20, -1048576;
	mov.b64 	%fd107, {%r19, %r21};
	add.s32 	%r48, %r47, -1022;
$L__BB1_4:
	add.f64 	%fd13, %fd107, 0dBFF0000000000000;
	add.f64 	%fd14, %fd107, 0d3FF0000000000000;
	rcp.approx.ftz.f64 	%fd15, %fd14;
	neg.f64 	%fd16, %fd14;
	fma.rn.f64 	%fd17, %fd16, %fd15, 0d3FF0000000000000;
	fma.rn.f64 	%fd18, %fd17, %fd17, %fd17;
	fma.rn.f64 	%fd19, %fd18, %fd15, %fd15;
	mul.f64 	%fd20, %fd13, %fd19;
	fma.rn.f64 	%fd21, %fd13, %fd19, %fd20;
	mul.f64 	%fd22, %fd21, %fd21;
	fma.rn.f64 	%fd23, %fd22, 0d3EB0F5FF7D2CAFE2, 0d3ED0F5D241AD3B5A;
	fma.rn.f64 	%fd24, %fd23, %fd22, 0d3EF3B20A75488A3F;
	fma.rn.f64 	%fd25, %fd24, %fd22, 0d3F1745CDE4FAECD5;
	fma.rn.f64 	%fd26, %fd25, %fd22, 0d3F3C71C7258A578B;
	fma.rn.f64 	%fd27, %fd26, %fd22, 0d3F6249249242B910;
	fma.rn.f64 	%fd28, %fd27, %fd22, 0d3F89999999999DFB;
	sub.f64 	%fd29, %fd13, %fd21;
	add.f64 	%fd30, %fd29, %fd29;
	neg.f64 	%fd31, %fd21;
	fma.rn.f64 	%fd32, %fd31, %fd13, %fd30;
	mul.f64 	%fd33, %fd19, %fd32;
	fma.rn.f64 	%fd34, %fd22, %fd28, 0d3FB5555555555555;
	mov.f64 	%fd35, 0d3FB5555555555555;
	sub.f64 	%fd36, %fd35, %fd34;
	fma.rn.f64 	%fd37, %fd22, %fd28, %fd36;
	add.f64 	%fd38, %fd37, 0dBC46A4CB00B9E7B0;
	add.f64 	%fd39, %fd34, %fd38;
	sub.f64 	%fd40, %fd34, %fd39;
	add.f64 	%fd41, %fd38, %fd40;
	mul.rn.f64 	%fd42, %fd21, %fd21;
	neg.f64 	%fd43, %fd42;
	fma.rn.f64 	%fd44, %fd21, %fd21, %fd43;
	{
	.reg .b32 %temp; 
	mov.b64 	{%r22, %temp}, %fd33;
	}
	{
	.reg .b32 %temp; 
	mov.b64 	{%temp, %r23}, %fd33;
	}
	add.s32 	%r24, %r23, 1048576;
	mov.b64 	%fd45, {%r22, %r24};
	fma.rn.f64 	%fd46, %fd21, %fd45, %fd44;
	mul.rn.f64 	%fd47, %fd42, %fd21;
	neg.f64 	%fd48, %fd47;
	fma.rn.f64 	%fd49, %fd42, %fd21, %fd48;
	fma.rn.f64 	%fd50, %fd42, %fd33, %fd49;
	fma.rn.f64 	%fd51, %fd46, %fd21, %fd50;
	mul.rn.f64 	%fd52, %fd39, %fd47;
	neg.f64 	%fd53, %fd52;
	fma.rn.f64 	%fd54, %fd39, %fd47, %fd53;
	fma.rn.f64 	%fd55, %fd39, %fd51, %fd54;
	fma.rn.f64 	%fd56, %fd41, %fd47, %fd55;
	add.f64 	%fd57, %fd52, %fd56;
	sub.f64 	%fd58, %fd52, %fd57;
	add.f64 	%fd59, %fd56, %fd58;
	add.f64 	%fd60, %fd21, %fd57;
	sub.f64 	%fd61, %fd21, %fd60;
	add.f64 	%fd62, %fd57, %fd61;
	add.f64 	%fd63, %fd59, %fd62;
	add.f64 	%fd64, %fd33, %fd63;
	add.f64 	%fd65, %fd60, %fd64;
	sub.f64 	%fd66, %fd60, %fd65;
	add.f64 	%fd67, %fd64, %fd66;
	xor.b32  	%r25, %r48, -2147483648;
	mov.b32 	%r26, 1127219200;
	mov.b64 	%fd68, {%r25, %r26};
	mov.b32 	%r27, -2147483648;
	mov.b64 	%fd69, {%r27, %r26};
	sub.f64 	%fd70, %fd68, %fd69;
	fma.rn.f64 	%fd71, %fd70, 0d3FE62E42FEFA39EF, %fd65;
	fma.rn.f64 	%fd72, %fd70, 0dBFE62E42FEFA39EF, %fd71;
	sub.f64 	%fd73, %fd72, %fd65;
	sub.f64 	%fd74, %fd67, %fd73;
	fma.rn.f64 	%fd75, %fd70, 0d3C7ABC9E3B39803F, %fd74;
	add.f64 	%fd76, %fd71, %fd75;
	sub.f64 	%fd77, %fd71, %fd76;
	add.f64 	%fd78, %fd75, %fd77;
	{
	.reg .b32 %temp; 
	mov.b64 	{%temp, %r28}, %fd11;
	}
	{
	.reg .b32 %temp; 
	mov.b64 	{%r29, %temp}, %fd11;
	}
	shl.b32 	%r30, %r28, 1;
	setp.gt.u32 	%p3, %r30, -33554433;
	and.b32  	%r31, %r28, -15728641;
	selp.b32 	%r32, %r31, %r28, %p3;
	mov.b64 	%fd79, {%r29, %r32};
	mul.rn.f64 	%fd80, %fd76, %fd79;
	neg.f64 	%fd81, %fd80;
	fma.rn.f64 	%fd82, %fd76, %fd79, %fd81;
	fma.rn.f64 	%fd83, %fd78, %fd79, %fd82;
	add.f64 	%fd4, %fd80, %fd83;
	sub.f64 	%fd84, %fd80, %fd4;
	add.f64 	%fd5, %fd83, %fd84;
	fma.rn.f64 	%fd85, %fd4, 0d3FF71547652B82FE, 0d4338000000000000;
	{
	.reg .b32 %temp; 
	mov.b64 	{%r13, %temp}, %fd85;
	}
	mov.f64 	%fd86, 0dC338000000000000;
	add.rn.f64 	%fd87, %fd85, %fd86;
	fma.rn.f64 	%fd88, %fd87, 0dBFE62E42FEFA39EF, %fd4;
	fma.rn.f64 	%fd89, %fd87, 0dBC7ABC9E3B39803F, %fd88;
	fma.rn.f64 	%fd90, %fd89, 0d3E5ADE1569CE2BDF, 0d3E928AF3FCA213EA;
	fma.rn.f64 	%fd91, %fd90, %fd89, 0d3EC71DEE62401315;
	fma.rn.f64 	%fd92, %fd91, %fd89, 0d3EFA01997C89EB71;
	fma.rn.f64 	%fd93, %fd92, %fd89, 0d3F2A01A014761F65;
	fma.rn.f64 	%fd94, %fd93, %fd89, 0d3F56C16C1852B7AF;
	fma.rn.f64 	%fd95, %fd94, %fd89, 0d3F81111111122322;
	fma.rn.f64 	%fd96, %fd95, %fd89, 0d3FA55555555502A1;
	fma.rn.f64 	%fd97, %fd96, %fd89, 0d3FC5555555555511;
	fma.rn.f64 	%fd98, %fd97, %fd89, 0d3FE000000000000B;
	fma.rn.f64 	%fd99, %fd98, %fd89, 0d3FF0000000000000;
	fma.rn.f64 	%fd100, %fd99, %fd89, 0d3FF0000000000000;
	{
	.reg .b32 %temp; 
	mov.b64 	{%r14, %temp}, %fd100;
	}
	{
	.reg .b32 %temp; 
	mov.b64 	{%temp, %r15}, %fd100;
	}
	shl.b32 	%r33, %r13, 20;
	add.s32 	%r34, %r33, %r15;
	mov.b64 	%fd108, {%r14, %r34};
	{
	.reg .b32 %temp; 
	mov.b64 	{%temp, %r35}, %fd4;
	}
	mov.b32 	%f2, %r35;
	abs.f32 	%f1, %f2;
	setp.lt.f32 	%p4, %f1, 0f4086232B;
	@%p4 bra 	$L__BB1_7;
	setp.lt.f64 	%p5, %fd4, 0d0000000000000000;
	add.f64 	%fd101, %fd4, 0d7FF0000000000000;
	selp.f64 	%fd108, 0d0000000000000000, %fd101, %p5;
	setp.geu.f32 	%p6, %f1, 0f40874800;
	@%p6 bra 	$L__BB1_7;
	shr.u32 	%r36, %r13, 31;
	add.s32 	%r37, %r13, %r36;
	shr.s32 	%r38, %r37, 1;
	shl.b32 	%r39, %r38, 20;
	add.s32 	%r40, %r15, %r39;
	mov.b64 	%fd102, {%r14, %r40};
	sub.s32 	%r41, %r13, %r38;
	shl.b32 	%r42, %r41, 20;
	add.s32 	%r43, %r42, 1072693248;
	mov.b32 	%r44, 0;
	mov.b64 	%fd103, {%r44, %r43};
	mul.f64 	%fd108, %fd103, %fd102;
$L__BB1_7:
	abs.f64 	%fd104, %fd108;
	setp.eq.f64 	%p7, %fd104, 0d7FF0000000000000;
	fma.rn.f64 	%fd105, %fd108, %fd5, %fd108;
	selp.f64 	%fd106, %fd108, %fd105, %p7;
	st.param.f64 	[func_retval0], %fd106;
	ret;

}


// ===== COMPILED SASS (sm_100) =====

	.target	sm_100

	.elftype	@"ET_EXEC"


//--------------------- .note.nv.tkinfo           --------------------------
	.section	.note.nv.tkinfo,"",@"SHT_NOTE"
	.sectionflags	@"SHF_NOTE_NV_TKINFO"
	.tkinfo
        /*0018*/ 	.word	0x00000002
        /*0030*/ 	.string	""
        /*0030*/ 	.string	"ptxas"
        /*0030*/ 	.string	"Cuda compilation tools, release 13.0, V13.0.88"
        /*0030*/ 	.string	"Build cuda_13.0.r13.0/compiler.36424714_0"
        /*0030*/ 	.string	"-arch sm_100 -m 64 "



//--------------------- .note.nv.cuinfo           --------------------------
	.section	.note.nv.cuinfo,"",@"SHT_NOTE"
	.sectionflags	@"SHF_NOTE_NV_CUINFO"
        /*0018*/ 	.short	0x0002
        /*001a*/ 	.short	0x0064
        /*001c*/ 	.short	0x0082
	.zero		2


//--------------------- .nv.info                  --------------------------
	.section	.nv.info,"",@"SHT_CUDA_INFO"
	.align	4


	//----- nvinfo : EIATTR_REGCOUNT
	.align		4
        /*0000*/ 	.byte	0x04, 0x2f
        /*0002*/ 	.short	(.L_1 - .L_0)
	.align		4
.L_0:
        /*0004*/ 	.word	index@(_Z11gpu_computeii6float3S_S_fS_ffS_fiS_dPS_)
        /*0008*/ 	.word	0x00000022


	//----- nvinfo : EIATTR_FRAME_SIZE
	.align		4
.L_1:
        /*000c*/ 	.byte	0x04, 0x11
        /*000e*/ 	.short	(.L_3 - .L_2)
	.align		4
.L_2:
        /*0010*/ 	.word	index@($_Z11gpu_computeii6float3S_S_fS_ffS_fiS_dPS_$__internal_accurate_pow)
        /*0014*/ 	.word	0x00000000


	//----- nvinfo : EIATTR_FRAME_SIZE
	.align		4
.L_3:
        /*0018*/ 	.byte	0x04, 0x11
        /*001a*/ 	.short	(.L_5 - .L_4)
	.align		4
.L_4:
        /*001c*/ 	.word	index@($__internal_1_$__cuda_sm3x_div_rn_noftz_f32_slowpath)
        /*0020*/ 	.word	0x00000000


	//----- nvinfo : EIATTR_FRAME_SIZE
	.align		4
.L_5:
        /*0024*/ 	.byte	0x04, 0x11
        /*0026*/ 	.short	(.L_7 - .L_6)
	.align		4
.L_6:
        /*0028*/ 	.word	index@($__internal_0_$__cuda_sm20_sqrt_rn_f32_slowpath)
        /*002c*/ 	.word	0x00000000


	//----- nvinfo : EIATTR_FRAME_SIZE
	.align		4
.L_7:
        /*0030*/ 	.byte	0x04, 0x11
        /*0032*/ 	.short	(.L_9 - .L_8)
	.align		4
.L_8:
        /*0034*/ 	.word	index@(_Z11gpu_computeii6float3S_S_fS_ffS_fiS_dPS_)
        /*0038*/ 	.word	0x00000000


	//----- nvinfo : EIATTR_MIN_STACK_SIZE
	.align		4
.L_9:
        /*003c*/ 	.byte	0x04, 0x12
        /*003e*/ 	.short	(.L_11 - .L_10)
	.align		4
.L_10:
        /*0040*/ 	.word	index@(_Z11gpu_computeii6float3S_S_fS_ffS_fiS_dPS_)
        /*0044*/ 	.word	0x00000000
.L_11:


//--------------------- .nv.compat                --------------------------
	.section	.nv.compat,"",@"SHT_CUDA_COMPAT_INFO"
	.align	4
        /*0000*/ 	.byte	0x02, 0x09, 0x00, 0x00, 0x02, 0x02, 0x01, 0x00, 0x02, 0x05, 0x05, 0x00, 0x03, 0x07, 0x01, 0x01
        /*0010*/ 	.byte	0x02, 0x03, 0x00, 0x00, 0x02, 0x06, 0x01, 0x00, 0x04, 0x0b, 0x08, 0x00, 0x01, 0x00, 0x00, 0x00
        /*0020*/ 	.byte	0x00, 0x00, 0x00, 0x00


//--------------------- .nv.info._Z11gpu_computeii6float3S_S_fS_ffS_fiS_dPS_ --------------------------
	.section	.nv.info._Z11gpu_computeii6float3S_S_fS_ffS_fiS_dPS_,"",@"SHT_CUDA_INFO"
	.sectionflags	@""
	.align	4


	//----- nvinfo : EIATTR_CUDA_API_VERSION
	.align		4
        /*0000*/ 	.byte	0x04, 0x37
        /*0002*/ 	.short	(.L_13 - .L_12)
.L_12:
        /*0004*/ 	.word	0x00000082


	//----- nvinfo : EIATTR_KPARAM_INFO
	.align		4
.L_13:
        /*0008*/ 	.byte	0x04, 0x17
        /*000a*/ 	.short	(.L_15 - .L_14)
.L_14:
        /*000c*/ 	.word	0x00000000
        /*0010*/ 	.short	0x000e
        /*0012*/ 	.short	0x0070
        /*0014*/ 	.byte	0x00, 0xf5, 0x21, 0x00


	//----- nvinfo : EIATTR_KPARAM_INFO
	.align		4
.L_15:
        /*0018*/ 	.byte	0x04, 0x17
        /*001a*/ 	.short	(.L_17 - .L_16)
.L_16:
        /*001c*/ 	.word	0x00000000
        /*0020*/ 	.short	0x000d
        /*0022*/ 	.short	0x0068
        /*0024*/ 	.byte	0x00, 0xf0, 0x21, 0x00


	//----- nvinfo : EIATTR_KPARAM_INFO
	.align		4
.L_17:
        /*0028*/ 	.byte	0x04, 0x17
        /*002a*/ 	.short	(.L_19 - .L_18)
.L_18:
        /*002c*/ 	.word	0x00000000
        /*0030*/ 	.short	0x000c
        /*0032*/ 	.short	0x0058
        /*0034*/ 	.byte	0x00, 0xf0, 0x31, 0x00


	//----- nvinfo : EIATTR_KPARAM_INFO
	.align		4
.L_19:
        /*0038*/ 	.byte	0x04, 0x17
        /*003a*/ 	.short	(.L_21 - .L_20)
.L_20:
        /*003c*/ 	.word	0x00000000
        /*0040*/ 	.short	0x000b
        /*0042*/ 	.short	0x0054
        /*0044*/ 	.byte	0x00, 0xf0, 0x11, 0x00


	//----- nvinfo : EIATTR_KPARAM_INFO
	.align		4
.L_21:
        /*0048*/ 	.byte	0x04, 0x17
        /*004a*/ 	.short	(.L_23 - .L_22)
.L_22:
        /*004c*/ 	.word	0x00000000
        /*0050*/ 	.short	0x000a
        /*0052*/ 	.short	0x0050
        /*0054*/ 	.byte	0x00, 0xf0, 0x11, 0x00


	//----- nvinfo : EIATTR_KPARAM_INFO
	.align		4
.L_23:
        /*0058*/ 	.byte	0x04, 0x17
        /*005a*/ 	.short	(.L_25 - .L_24)
.L_24:
        /*005c*/ 	.word	0x00000000
        /*0060*/ 	.short	0x0009
        /*0062*/ 	.short	0x0044
        /*0064*/ 	.byte	0x00, 0xf0, 0x31, 0x00


	//----- nvinfo : EIATTR_KPARAM_INFO
	.align		4
.L_25:
        /*0068*/ 	.byte	0x04, 0x17
        /*006a*/ 	.short	(.L_27 - .L_26)
.L_26:
        /*006c*/ 	.word	0x00000000
        /*0070*/ 	.short	0x0008
        /*0072*/ 	.short	0x0040
        /*0074*/ 	.byte	0x00, 0xf0, 0x11, 0x00


	//----- nvinfo : EIATTR_KPARAM_INFO
	.align		4
.L_27:
        /*0078*/ 	.byte	0x04, 0x17
        /*007a*/ 	.short	(.L_29 - .L_28)
.L_28:
        /*007c*/ 	.word	0x00000000
        /*0080*/ 	.short	0x0007
        /*0082*/ 	.short	0x003c
        /*0084*/ 	.byte	0x00, 0xf0, 0x11, 0x00


	//----- nvinfo : EIATTR_KPARAM_INFO
	.align		4
.L_29:
        /*0088*/ 	.byte	0x04, 0x17
        /*008a*/ 	.short	(.L_31 - .L_30)
.L_30:
        /*008c*/ 	.word	0x00000000
        /*0090*/ 	.short	0x0006
        /*0092*/ 	.short	0x0030
        /*0094*/ 	.byte	0x00, 0xf0, 0x31, 0x00


	//----- nvinfo : EIATTR_KPARAM_INFO
	.align		4
.L_31:
        /*0098*/ 	.byte	0x04, 0x17
        /*009a*/ 	.short	(.L_33 - .L_32)
.L_32:
        /*009c*/ 	.word	0x00000000
        /*00a0*/ 	.short	0x0005
        /*00a2*/ 	.short	0x002c
        /*00a4*/ 	.byte	0x00, 0xf0, 0x11, 0x00


	//----- nvinfo : EIATTR_KPARAM_INFO
	.align		4
.L_33:
        /*00a8*/ 	.byte	0x04, 0x17
        /*00aa*/ 	.short	(.L_35 - .L_34)
.L_34:
        /*00ac*/ 	.word	0x00000000
        /*00b0*/ 	.short	0x0004
        /*00b2*/ 	.short	0x0020
        /*00b4*/ 	.byte	0x00, 0xf0, 0x31, 0x00


	//----- nvinfo : EIATTR_KPARAM_INFO
	.align		4
.L_35:
        /*00b8*/ 	.byte	0x04, 0x17
        /*00ba*/ 	.short	(.L_37 - .L_36)
.L_36:
        /*00bc*/ 	.word	0x00000000
        /*00c0*/ 	.short	0x0003
        /*00c2*/ 	.short	0x0014
        /*00c4*/ 	.byte	0x00, 0xf0, 0x31, 0x00


	//----- nvinfo : EIATTR_KPARAM_INFO
	.align		4
.L_37:
        /*00c8*/ 	.byte	0x04, 0x17
        /*00ca*/ 	.short	(.L_39 - .L_38)
.L_38:
        /*00cc*/ 	.word	0x00000000
        /*00d0*/ 	.short	0x0002
        /*00d2*/ 	.short	0x0008
        /*00d4*/ 	.byte	0x00, 0xf0, 0x31, 0x00


	//----- nvinfo : EIATTR_KPARAM_INFO
	.align		4
.L_39:
        /*00d8*/ 	.byte	0x04, 0x17
        /*00da*/ 	.short	(.L_41 - .L_40)
.L_40:
        /*00dc*/ 	.word	0x00000000
        /*00e0*/ 	.short	0x0001
        /*00e2*/ 	.short	0x0004
        /*00e4*/ 	.byte	0x00, 0xf0, 0x11, 0x00


	//----- nvinfo : EIATTR_KPARAM_INFO
	.align		4
.L_41:
        /*00e8*/ 	.byte	0x04, 0x17
        /*00ea*/ 	.short	(.L_43 - .L_42)
.L_42:
        /*00ec*/ 	.word	0x00000000
        /*00f0*/ 	.short	0x0000
        /*00f2*/ 	.short	0x0000
        /*00f4*/ 	.byte	0x00, 0xf0, 0x11, 0x00


	//----- nvinfo : EIATTR_SPARSE_MMA_MASK
	.align		4
.L_43:
        /*00f8*/ 	.byte	0x03, 0x50
        /*00fa*/ 	.short	0x0000


	//----- nvinfo : EIATTR_MAXREG_COUNT
	.align		4
        /*00fc*/ 	.byte	0x03, 0x1b
        /*00fe*/ 	.short	0x00ff


	//----- nvinfo : EIATTR_MERCURY_ISA_VERSION
	.align		4
        /*0100*/ 	.byte	0x03, 0x5f
        /*0102*/ 	.short	0x0101


	//----- nvinfo : EIATTR_VRC_CTA_INIT_COUNT
	.align		4
        /*0104*/ 	.byte	0x02, 0x4a
	.zero		1
	.zero		1


	//----- nvinfo : EIATTR_EXIT_INSTR_OFFSETS
	.align		4
        /*0108*/ 	.byte	0x04, 0x1c
        /*010a*/ 	.short	(.L_45 - .L_44)


	//   ....[0]....
.L_44:
        /*010c*/ 	.word	0x000000d0


	//   ....[1]....
        /*0110*/ 	.word	0x000023b0


	//----- nvinfo : EIATTR_CRS_STACK_SIZE
	.align		4
.L_45:
        /*0114*/ 	.byte	0x04, 0x1e
        /*0116*/ 	.short	(.L_47 - .L_46)
.L_46:
        /*0118*/ 	.word	0x00000000


	//----- nvinfo : EIATTR_CBANK_PARAM_SIZE
	.align		4
.L_47:
        /*011c*/ 	.byte	0x03, 0x19
        /*011e*/ 	.short	0x0078


	//----- nvinfo : EIATTR_PARAM_CBANK
	.align		4
        /*0120*/ 	.byte	0x04, 0x0a
        /*0122*/ 	.short	(.L_49 - .L_48)
	.align		4
.L_48:
        /*0124*/ 	.word	index@(.nv.constant0._Z11gpu_computeii6float3S_S_fS_ffS_fiS_dPS_)
        /*0128*/ 	.short	0x0380
        /*012a*/ 	.short	0x0078


	//----- nvinfo : EIATTR_SW_WAR
	.align		4
.L_49:
        /*012c*/ 	.byte	0x04, 0x36
        /*012e*/ 	.short	(.L_51 - .L_50)
.L_50:
        /*0130*/ 	.word	0x00000008
.L_51:


//--------------------- .nv.callgraph             --------------------------
	.section	.nv.callgraph,"",@"SHT_CUDA_CALLGRAPH"
	.align	4
	.sectionentsize	8
	.align		4
        /*0000*/ 	.word	0x00000000
	.align		4
        /*0004*/ 	.word	0xffffffff
	.align		4
        /*0008*/ 	.word	0x00000000
	.align		4
        /*000c*/ 	.word	0xfffffffe
	.align		4
        /*0010*/ 	.word	0x00000000
	.align		4
        /*0014*/ 	.word	0xfffffffd
	.align		4
        /*0018*/ 	.word	0x00000000
	.align		4
        /*001c*/ 	.word	0xfffffffc


//--------------------- .text._Z11gpu_computeii6float3S_S_fS_ffS_fiS_dPS_ --------------------------
	.section	.text._Z11gpu_computeii6float3S_S_fS_ffS_fiS_dPS_,"ax",@progbits
	.align	128
        .global         _Z11gpu_computeii6float3S_S_fS_ffS_fiS_dPS_
        .type           _Z11gpu_computeii6float3S_S_fS_ffS_fiS_dPS_,@function
        .size           _Z11gpu_computeii6float3S_S_fS_ffS_fiS_dPS_,(.L_x_77 - _Z11gpu_computeii6float3S_S_fS_ffS_fiS_dPS_)
        .other          _Z11gpu_computeii6float3S_S_fS_ffS_fiS_dPS_,@"STO_CUDA_ENTRY STV_DEFAULT"
_Z11gpu_computeii6float3S_S_fS_ffS_fiS_dPS_:
.text._Z11gpu_computeii6float3S_S_fS_ffS_fiS_dPS_:
[----:B------:R-:W-:Y:S01]  /*0000*/  LDC R1, c[0x0][0x37c] ;  /* 0x0000df00ff017b82 */ /* 0x000fe20000000800 */
[----:B------:R-:W0:Y:S01]  /*0010*/  S2R R5, SR_TID.Y ;  /* 0x0000000000057919 */ /* 0x000e220000002200 */
[----:B------:R-:W1:Y:S01]  /*0020*/  LDCU UR4, c[0x0][0x360] ;  /* 0x00006c00ff0477ac */ /* 0x000e620008000800 */
[----:B------:R-:W0:Y:S01]  /*0030*/  S2R R0, SR_CTAID.Y ;  /* 0x0000000000007919 */ /* 0x000e220000002600 */
[----:B------:R-:W0:Y:S01]  /*0040*/  LDCU UR5, c[0x0][0x364] ;  /* 0x00006c80ff0577ac */ /* 0x000e220008000800 */
[----:B------:R-:W1:Y:S01]  /*0050*/  S2R R6, SR_TID.X ;  /* 0x0000000000067919 */ /* 0x000e620000002100 */
[----:B------:R-:W2:Y:S01]  /*0060*/  LDCU.64 UR6, c[0x0][0x380] ;  /* 0x00007000ff0677ac */ /* 0x000ea20008000a00 */
[----:B------:R-:W1:Y:S01]  /*0070*/  S2R R3, SR_CTAID.X ;  /* 0x0000000000037919 */ /* 0x000e620000002500 */
[----:B0-----:R-:W-:-:S05]  /*0080*/  IMAD R5, R0, UR5, R5 ;  /* 0x0000000500057c24 */ /* 0x001fca000f8e0205 */
[----:B--2---:R-:W-:Y:S01]  /*0090*/  ISETP.GE.AND P0, PT, R5, UR7, PT ;  /* 0x0000000705007c0c */ /* 0x004fe2000bf06270 */
[----:B-1----:R-:W-:-:S05]  /*00a0*/  IMAD R6, R3, UR4, R6 ;  /* 0x0000000403067c24 */ /* 0x002fca000f8e0206 */
[----:B------:R-:W-:-:S04]  /*00b0*/  ISETP.GE.OR P0, PT, R6, UR6, P0 ;  /* 0x0000000606007c0c */ /* 0x000fc80008706670 */
[----:B------:R-:W-:-:S13]  /*00c0*/  ISETP.LT.OR P0, PT, R6, RZ, P0 ;  /* 0x000000ff0600720c */ /* 0x000fda0000701670 */
[----:B------:R-:W-:Y:S05]  /*00d0*/  @P0 EXIT ;  /* 0x000000000000094d */ /* 0x000fea0003800000 */
[----:B------:R-:W0:Y:S01]  /*00e0*/  LDC.64 R12, c[0x0][0x3e8] ;  /* 0x0000fa00ff0c7b82 */ /* 0x000e220000000a00 */
[----:B------:R-:W0:Y:S01]  /*00f0*/  I2F.F64.U32 R8, R5 ;  /* 0x0000000500087312 */ /* 0x000e220000201800 */
[----:B------:R-:W1:Y:S01]  /*0100*/  LDCU.64 UR4, c[0x0][0x388] ;  /* 0x00007100ff0477ac */ /* 0x000e620008000a00 */
[----:B------:R-:W-:Y:S01]  /*0110*/  BSSY.RECONVERGENT B0, `(.L_x_0) ;  /* 0x000001b000007945 */ /* 0x000fe20003800200 */
[----:B------:R-:W2:Y:S04]  /*0120*/  LDCU UR6, c[0x0][0x39c] ;  /* 0x00007380ff0677ac */ /* 0x000ea80008000800 */
[----:B------:R-:W2:Y:S01]  /*0130*/  LDC R7, c[0x0][0x390] ;  /* 0x0000e400ff077b82 */ /* 0x000ea20000000800 */
[----:B------:R-:W3:Y:S01]  /*0140*/  I2F.F64.U32 R2, R6 ;  /* 0x0000000600027312 */ /* 0x000ee20000201800 */
[----:B0-----:R-:W-:-:S02]  /*0150*/  DFMA R10, R8, R12, -1 ;  /* 0xbff00000080a742b */ /* 0x001fc4000000000c */
[----:B---3--:R-:W-:-:S05]  /*0160*/  DFMA R2, R2, R12, -1 ;  /* 0xbff000000202742b */ /* 0x008fca000000000c */
[----:B------:R-:W1:Y:S01]  /*0170*/  F2F.F32.F64 R9, R10 ;  /* 0x0000000a00097310 */ /* 0x000e620000301000 */
[----:B--2---:R-:W-:-:S07]  /*0180*/  FADD R7, -R7, UR6 ;  /* 0x0000000607077e21 */ /* 0x004fce0008000100 */
[----:B------:R0:W2:Y:S01]  /*0190*/  F2F.F32.F64 R2, R2 ;  /* 0x0000000200027310 */ /* 0x0000a20000301000 */
[----:B-1----:R-:W-:Y:S01]  /*01a0*/  FADD R9, R9, -UR5 ;  /* 0x8000000509097e21 */ /* 0x002fe20008000000 */
[----:B0-----:R-:W-:-:S03]  /*01b0*/  IMAD.MOV.U32 R3, RZ, RZ, 0x7f800000 ;  /* 0x7f800000ff037424 */ /* 0x001fc600078e00ff */
[----:B------:R-:W-:Y:S01]  /*01c0*/  FMUL R0, R9, R9 ;  /* 0x0000000909007220 */ /* 0x000fe20000400000 */
[----:B--2---:R-:W-:-:S04]  /*01d0*/  FADD R13, R2, -UR4 ;  /* 0x80000004020d7e21 */ /* 0x004fc80008000000 */
[----:B------:R-:W-:-:S04]  /*01e0*/  FFMA R0, R13, R13, R0 ;  /* 0x0000000d0d007223 */ /* 0x000fc80000000000 */
[----:B------:R-:W-:-:S04]  /*01f0*/  FFMA R0, R7, R7, R0 ;  /* 0x0000000707007223 */ /* 0x000fc80000000000 */
[----:B------:R0:W1:Y:S01]  /*0200*/  MUFU.RSQ R11, R0 ;  /* 0x00000000000b7308 */ /* 0x0000620000001400 */
[----:B------:R-:W-:-:S04]  /*0210*/  IADD3 R4, PT, PT, R0, -0xd000000, RZ ;  /* 0xf300000000047810 */ /* 0x000fc80007ffe0ff */
[----:B------:R-:W-:-:S13]  /*0220*/  ISETP.GT.U32.AND P0, PT, R4, 0x727fffff, PT ;  /* 0x727fffff0400780c */ /* 0x000fda0003f04070 */
[----:B01----:R-:W-:Y:S05]  /*0230*/  @!P0 BRA `(.L_x_1) ;  /* 0x0000000000108947 */ /* 0x003fea0003800000 */
[----:B------:R-:W-:-:S07]  /*0240*/  MOV R10, 0x260 ;  /* 0x00000260000a7802 */ /* 0x000fce0000000f00 */
[----:B------:R-:W-:Y:S05]  /*0250*/  CALL.REL.NOINC `($__internal_0_$__cuda_sm20_sqrt_rn_f32_slowpath) ;  /* 0x0000002000587944 */ /* 0x000fea0003c00000 */
[----:B------:R-:W-:Y:S01]  /*0260*/  MOV R2, R15 ;  /* 0x0000000f00027202 */ /* 0x000fe20000000f00 */
[----:B------:R-:W-:Y:S06]  /*0270*/  BRA `(.L_x_2) ;  /* 0x0000000000107947 */ /* 0x000fec0003800000 */
.L_x_1:
[----:B------:R-:W-:Y:S01]  /*0280*/  FMUL.FTZ R15, R0, R11 ;  /* 0x0000000b000f7220 */ /* 0x000fe20000410000 */
[----:B------:R-:W-:-:S03]  /*0290*/  FMUL.FTZ R2, R11, 0.5 ;  /* 0x3f0000000b027820 */ /* 0x000fc60000410000 */
[----:B------:R-:W-:-:S04]  /*02a0*/  FFMA R0, -R15, R15, R0 ;  /* 0x0000000f0f007223 */ /* 0x000fc80000000100 */
[----:B------:R-:W-:-:S07]  /*02b0*/  FFMA R2, R0, R2, R15 ;  /* 0x0000000200027223 */ /* 0x000fce000000000f */
.L_x_2:
[----:B------:R-:W-:Y:S05]  /*02c0*/  BSYNC.RECONVERGENT B0 ;  /* 0x0000000000007941 */ /* 0x000fea0003800200 */
.L_x_0:
[----:B------:R-:W0:Y:S01]  /*02d0*/  MUFU.RCP R11, R2 ;  /* 0x00000002000b7308 */ /* 0x000e220000001000 */
[----:B------:R-:W-:Y:S07]  /*02e0*/  BSSY.RECONVERGENT B2, `(.L_x_3) ;  /* 0x000000d000027945 */ /* 0x000fee0003800200 */
[----:B------:R-:W1:Y:S01]  /*02f0*/  FCHK P0, R13, R2 ;  /* 0x000000020d007302 */ /* 0x000e620000000000 */
[----:B0-----:R-:W-:-:S04]  /*0300*/  FFMA R0, R11, -R2, 1 ;  /* 0x3f8000000b007423 */ /* 0x001fc80000000802 */
[----:B------:R-:W-:-:S04]  /*0310*/  FFMA R0, R11, R0, R11 ;  /* 0x000000000b007223 */ /* 0x000fc8000000000b */
[----:B------:R-:W-:-:S04]  /*0320*/  FFMA R11, R13, R0, RZ ;  /* 0x000000000d0b7223 */ /* 0x000fc800000000ff */
[----:B------:R-:W-:-:S04]  /*0330*/  FFMA R20, R11, -R2, R13 ;  /* 0x800000020b147223 */ /* 0x000fc8000000000d */
[----:B------:R-:W-:Y:S01]  /*0340*/  FFMA R20, R0, R20, R11 ;  /* 0x0000001400147223 */ /* 0x000fe2000000000b */
[----:B-1----:R-:W-:Y:S06]  /*0350*/  @!P0 BRA `(.L_x_4) ;  /* 0x0000000000148947 */ /* 0x002fec0003800000 */
[----:B------:R-:W-:Y:S01]  /*0360*/  IMAD.MOV.U32 R0, RZ, RZ, R13 ;  /* 0x000000ffff007224 */ /* 0x000fe200078e000d */
[----:B------:R-:W-:Y:S02]  /*0370*/  MOV R23, R2 ;  /* 0x0000000200177202 */ /* 0x000fe40000000f00 */
[----:B------:R-:W-:-:S07]  /*0380*/  MOV R4, 0x3a0 ;  /* 0x000003a000047802 */ /* 0x000fce0000000f00 */
[----:B------:R-:W-:Y:S05]  /*0390*/  CALL.REL.NOINC `($__internal_1_$__cuda_sm3x_div_rn_noftz_f32_slowpath) ;  /* 0x00000020005c7944 */ /* 0x000fea0003c00000 */
[----:B------:R-:W-:-:S07]  /*03a0*/  IMAD.MOV.U32 R20, RZ, RZ, R0 ;  /* 0x000000ffff147224 */ /* 0x000fce00078e0000 */
.L_x_4:
[----:B------:R-:W-:Y:S05]  /*03b0*/  BSYNC.RECONVERGENT B2 ;  /* 0x0000000000027941 */ /* 0x000fea0003800200 */
.L_x_3:
        /* <DEDUP_REMOVED lines=9> */
[----:B------:R-:W-:Y:S01]  /*0450*/  MOV R0, R9 ;  /* 0x0000000900007202 */ /* 0x000fe20000000f00 */
[----:B------:R-:W-:Y:S01]  /*0460*/  IMAD.MOV.U32 R23, RZ, RZ, R2 ;  /* 0x000000ffff177224 */ /* 0x000fe200078e0002 */
[----:B------:R-:W-:-:S07]  /*0470*/  MOV R4, 0x490 ;  /* 0x0000049000047802 */ /* 0x000fce0000000f00 */
[----:B------:R-:W-:Y:S05]  /*0480*/  CALL.REL.NOINC `($__internal_1_$__cuda_sm3x_div_rn_noftz_f32_slowpath) ;  /* 0x0000002000207944 */ /* 0x000fea0003c00000 */
[----:B------:R-:W-:-:S07]  /*0490*/  MOV R8, R0 ;  /* 0x0000000000087202 */ /* 0x000fce0000000f00 */
.L_x_6:
[----:B------:R-:W-:Y:S05]  /*04a0*/  BSYNC.RECONVERGENT B2 ;  /* 0x0000000000027941 */ /* 0x000fea0003800200 */
.L_x_5:
        /* <DEDUP_REMOVED lines=14> */
.L_x_8:
[----:B------:R-:W-:Y:S05]  /*0590*/  BSYNC.RECONVERGENT B2 ;  /* 0x0000000000027941 */ /* 0x000fea0003800200 */
.L_x_7:
[----:B------:R-:W0:Y:S01]  /*05a0*/  LDC.64 R12, c[0x0][0x3a0] ;  /* 0x0000e800ff0c7b82 */ /* 0x000e220000000a00 */
[----:B------:R-:W0:Y:S01]  /*05b0*/  LDCU.64 UR4, c[0x0][0x388] ;  /* 0x00007100ff0477ac */ /* 0x000e220008000a00 */
[----:B------:R-:W-:Y:S01]  /*05c0*/  FMUL R7, R8, R8 ;  /* 0x0000000808077220 */ /* 0x000fe20000400000 */
[----:B------:R-:W-:Y:S01]  /*05d0*/  BSSY.RECONVERGENT B2, `(.L_x_9) ;  /* 0x0000045000027945 */ /* 0x000fe20003800200 */
[----:B------:R-:W1:Y:S02]  /*05e0*/  LDCU UR6, c[0x0][0x390] ;  /* 0x00007200ff0677ac */ /* 0x000e640008000800 */
[----:B------:R-:W-:Y:S02]  /*05f0*/  FFMA R7, R20, R20, R7 ;  /* 0x0000001414077223 */ /* 0x000fe40000000007 */
[----:B------:R-:W1:Y:S02]  /*0600*/  LDC.64 R10, c[0x0][0x3a8] ;  /* 0x0000ea00ff0a7b82 */ /* 0x000e640000000a00 */
[----:B------:R-:W-:-:S04]  /*0610*/  FFMA R23, R18, R18, R7 ;  /* 0x0000001212177223 */ /* 0x000fc80000000007 */
[----:B------:R-:W-:Y:S01]  /*0620*/  FMUL R2, R23, -4 ;  /* 0xc080000017027820 */ /* 0x000fe20000400000 */
[----:B0-----:R-:W-:Y:S01]  /*0630*/  FADD R13, -R13, UR5 ;  /* 0x000000050d0d7e21 */ /* 0x001fe20008000100 */
[----:B------:R-:W-:-:S03]  /*0640*/  FADD R9, -R12, UR4 ;  /* 0x000000040c097e21 */ /* 0x000fc60008000100 */
[C---:B------:R-:W-:Y:S01]  /*0650*/  FMUL R0, R13.reuse, R13 ;  /* 0x0000000d0d007220 */ /* 0x040fe20000400000 */
[----:B------:R-:W-:Y:S01]  /*0660*/  FMUL R13, R13, R8 ;  /* 0x000000080d0d7220 */ /* 0x000fe20000400000 */
[----:B-1----:R-:W-:Y:S02]  /*0670*/  FADD R15, -R10, UR6 ;  /* 0x000000060a0f7e21 */ /* 0x002fe40008000100 */
[C---:B------:R-:W-:Y:S01]  /*0680*/  FFMA R0, R9.reuse, R9, R0 ;  /* 0x0000000909007223 */ /* 0x040fe20000000000 */
[----:B------:R-:W-:-:S03]  /*0690*/  FFMA R13, R9, R20, R13 ;  /* 0x00000014090d7223 */ /* 0x000fc6000000000d */
[C---:B------:R-:W-:Y:S01]  /*06a0*/  FFMA R0, R15.reuse, R15, R0 ;  /* 0x0000000f0f007223 */ /* 0x040fe20000000000 */
[----:B------:R-:W-:-:S03]  /*06b0*/  FFMA R13, R15, R18, R13 ;  /* 0x000000120f0d7223 */ /* 0x000fc6000000000d */
[----:B------:R-:W-:Y:S01]  /*06c0*/  FFMA R9, -R11, R11, R0 ;  /* 0x0000000b0b097223 */ /* 0x000fe20000000100 */
[----:B------:R-:W-:-:S03]  /*06d0*/  FADD R7, R13, R13 ;  /* 0x0000000d0d077221 */ /* 0x000fc60000000000 */
[----:B------:R-:W-:-:S04]  /*06e0*/  FMUL R2, R9, R2 ;  /* 0x0000000209027220 */ /* 0x000fc80000400000 */
[----:B------:R-:W-:-:S05]  /*06f0*/  FFMA R0, R7, R7, R2 ;  /* 0x0000000707007223 */ /* 0x000fca0000000002 */
[----:B------:R-:W-:-:S13]  /*0700*/  FSETP.GT.AND P0, PT, R0, RZ, PT ;  /* 0x000000ff0000720b */ /* 0x000fda0003f04000 */
[----:B------:R-:W-:Y:S05]  /*0710*/  @!P0 BRA `(.L_x_10) ;  /* 0x0000000000c08947 */ /* 0x000fea0003800000 */
[----:B------:R-:W-:Y:S01]  /*0720*/  IADD3 R2, PT, PT, R0, -0xd000000, RZ ;  /* 0xf300000000027810 */ /* 0x000fe20007ffe0ff */
[----:B------:R0:W1:Y:S01]  /*0730*/  MUFU.RSQ R11, R0 ;  /* 0x00000000000b7308 */ /* 0x0000620000001400 */
[----:B------:R-:W-:Y:S02]  /*0740*/  BSSY.RECONVERGENT B0, `(.L_x_11) ;  /* 0x000000a000007945 */ /* 0x000fe40003800200 */
[----:B------:R-:W-:-:S13]  /*0750*/  ISETP.GT.U32.AND P0, PT, R2, 0x727fffff, PT ;  /* 0x727fffff0200780c */ /* 0x000fda0003f04070 */
[----:B0-----:R-:W-:Y:S05]  /*0760*/  @!P0 BRA `(.L_x_12) ;  /* 0x00000000000c8947 */ /* 0x001fea0003800000 */
[----:B------:R-:W-:-:S07]  /*0770*/  MOV R10, 0x790 ;  /* 0x00000790000a7802 */ /* 0x000fce0000000f00 */
[----:B-1----:R-:W-:Y:S05]  /*0780*/  CALL.REL.NOINC `($__internal_0_$__cuda_sm20_sqrt_rn_f32_slowpath) ;  /* 0x0000001c000c7944 */ /* 0x002fea0003c00000 */
[----:B------:R-:W-:Y:S05]  /*0790*/  BRA `(.L_x_13) ;  /* 0x0000000000107947 */ /* 0x000fea0003800000 */
.L_x_12:
[----:B-1----:R-:W-:Y:S01]  /*07a0*/  FMUL.FTZ R15, R0, R11 ;  /* 0x0000000b000f7220 */ /* 0x002fe20000410000 */
[----:B------:R-:W-:-:S03]  /*07b0*/  FMUL.FTZ R2, R11, 0.5 ;  /* 0x3f0000000b027820 */ /* 0x000fc60000410000 */
[----:B------:R-:W-:-:S04]  /*07c0*/  FFMA R0, -R15, R15, R0 ;  /* 0x0000000f0f007223 */ /* 0x000fc80000000100 */
[----:B------:R-:W-:-:S07]  /*07d0*/  FFMA R15, R0, R2, R15 ;  /* 0x00000002000f7223 */ /* 0x000fce000000000f */
.L_x_13:
[----:B------:R-:W-:Y:S05]  /*07e0*/  BSYNC.RECONVERGENT B0 ;  /* 0x0000000000007941 */ /* 0x000fea0003800200 */
.L_x_11:
[----:B------:R-:W-:Y:S01]  /*07f0*/  FSETP.GEU.AND P0, PT, R13, -R13, PT ;  /* 0x8000000d0d00720b */ /* 0x000fe20003f0e000 */
[----:B------:R-:W0:Y:S01]  /*0800*/  MUFU.RCP R0, R23 ;  /* 0x0000001700007308 */ /* 0x000e220000001000 */
[C-C-:B------:R-:W-:Y:S01]  /*0810*/  FADD R2, -R7.reuse, -R15.reuse ;  /* 0x8000000f07027221 */ /* 0x140fe20000000100 */
[----:B------:R-:W-:Y:S10]  /*0820*/  BSSY.RECONVERGENT B3, `(.L_x_14) ;  /* 0x000000e000037945 */ /* 0x000ff40003800200 */
[----:B------:R-:W-:-:S04]  /*0830*/  @P0 FADD R2, -R7, R15 ;  /* 0x0000000f07020221 */ /* 0x000fc80000000100 */
[----:B------:R-:W-:Y:S01]  /*0840*/  FMUL R2, R2, 0.5 ;  /* 0x3f00000002027820 */ /* 0x000fe20000400000 */
[----:B0-----:R-:W-:-:S03]  /*0850*/  FFMA R7, -R23, R0, 1 ;  /* 0x3f80000017077423 */ /* 0x001fc60000000100 */
[----:B------:R-:W0:Y:S01]  /*0860*/  FCHK P0, R2, R23 ;  /* 0x0000001702007302 */ /* 0x000e220000000000 */
[----:B------:R-:W-:-:S04]  /*0870*/  FFMA R7, R0, R7, R0 ;  /* 0x0000000700077223 */ /* 0x000fc80000000000 */
[----:B------:R-:W-:-:S04]  /*0880*/  FFMA R0, R2, R7, RZ ;  /* 0x0000000702007223 */ /* 0x000fc800000000ff */
[----:B------:R-:W-:-:S04]  /*0890*/  FFMA R4, -R23, R0, R2 ;  /* 0x0000000017047223 */ /* 0x000fc80000000102 */
[----:B------:R-:W-:Y:S01]  /*08a0*/  FFMA R7, R7, R4, R0 ;  /* 0x0000000407077223 */ /* 0x000fe20000000000 */
[----:B0-----:R-:W-:Y:S06]  /*08b0*/  @!P0 BRA `(.L_x_15) ;  /* 0x0000000000108947 */ /* 0x001fec0003800000 */
[----:B------:R-:W-:Y:S02]  /*08c0*/  MOV R0, R2 ;  /* 0x0000000200007202 */ /* 0x000fe40000000f00 */
[----:B------:R-:W-:-:S07]  /*08d0*/  MOV R4, 0x8f0 ;  /* 0x000008f000047802 */ /* 0x000fce0000000f00 */
[----:B------:R-:W-:Y:S05]  /*08e0*/  CALL.REL.NOINC `($__internal_1_$__cuda_sm3x_div_rn_noftz_f32_slowpath) ;  /* 0x0000001c00087944 */ /* 0x000fea0003c00000 */
[----:B------:R-:W-:-:S07]  /*08f0*/  IMAD.MOV.U32 R7, RZ, RZ, R0 ;  /* 0x000000ffff077224 */ /* 0x000fce00078e0000 */
.L_x_15:
[----:B------:R-:W-:Y:S05]  /*0900*/  BSYNC.RECONVERGENT B3 ;  /* 0x0000000000037941 */ /* 0x000fea0003800200 */
.L_x_14:
[----:B------:R-:W0:Y:S01]  /*0910*/  MUFU.RCP R11, R2 ;  /* 0x00000002000b7308 */ /* 0x000e220000001000 */
[----:B------:R-:W-:Y:S07]  /*0920*/  BSSY.RECONVERGENT B3, `(.L_x_16) ;  /* 0x000000c000037945 */ /* 0x000fee0003800200 */
[----:B------:R-:W1:Y:S01]  /*0930*/  FCHK P0, R9, R2 ;  /* 0x0000000209007302 */ /* 0x000e620000000000 */
[----:B0-----:R-:W-:-:S04]  /*0940*/  FFMA R0, -R2, R11, 1 ;  /* 0x3f80000002007423 */ /* 0x001fc8000000010b */
[----:B------:R-:W-:-:S04]  /*0950*/  FFMA R0, R11, R0, R11 ;  /* 0x000000000b007223 */ /* 0x000fc8000000000b */
[----:B------:R-:W-:-:S04]  /*0960*/  FFMA R11, R9, R0, RZ ;  /* 0x00000000090b7223 */ /* 0x000fc800000000ff */
[----:B------:R-:W-:-:S04]  /*0970*/  FFMA R4, -R2, R11, R9 ;  /* 0x0000000b02047223 */ /* 0x000fc80000000109 */
[----:B------:R-:W-:Y:S01]  /*0980*/  FFMA R0, R0, R4, R11 ;  /* 0x0000000400007223 */ /* 0x000fe2000000000b */
[----:B-1----:R-:W-:Y:S06]  /*0990*/  @!P0 BRA `(.L_x_17) ;  /* 0x0000000000108947 */ /* 0x002fec0003800000 */
[----:B------:R-:W-:Y:S02]  /*09a0*/  MOV R0, R9 ;  /* 0x0000000900007202 */ /* 0x000fe40000000f00 */
[----:B------:R-:W-:Y:S02]  /*09b0*/  MOV R23, R2 ;  /* 0x0000000200177202 */ /* 0x000fe40000000f00 */
[----:B------:R-:W-:-:S07]  /*09c0*/  MOV R4, 0x9e0 ;  /* 0x000009e000047802 */ /* 0x000fce0000000f00 */
[----:B------:R-:W-:Y:S05]  /*09d0*/  CALL.REL.NOINC `($__internal_1_$__cuda_sm3x_div_rn_noftz_f32_slowpath) ;  /* 0x0000001800cc7944 */ /* 0x000fea0003c00000 */
.L_x_17:
[----:B------:R-:W-:Y:S05]  /*09e0*/  BSYNC.RECONVERGENT B3 ;  /* 0x0000000000037941 */ /* 0x000fea0003800200 */
.L_x_16:
[----:B------:R-:W-:-:S13]  /*09f0*/  FSETP.GE.AND P0, PT, R0, RZ, PT ;  /* 0x000000ff0000720b */ /* 0x000fda0003f06000 */
[----:B------:R-:W-:-:S04]  /*0a00*/  @P0 FSETP.GEU.AND P1, PT, R7, RZ, PT ;  /* 0x000000ff0700020b */ /* 0x000fc80003f2e000 */
[----:B------:R-:W-:-:S09]  /*0a10*/  @P0 FSEL R3, R0, R7, !P1 ;  /* 0x0000000700030208 */ /* 0x000fd20004800000 */
.L_x_10:
[----:B------:R-:W-:Y:S05]  /*0a20*/  BSYNC.RECONVERGENT B2 ;  /* 0x0000000000027941 */ /* 0x000fea0003800200 */
.L_x_9:
[----:B------:R-:W-:Y:S01]  /*0a30*/  FSETP.NEU.AND P0, PT, R3, +INF , PT ;  /* 0x7f8000000300780b */ /* 0x000fe20003f0d000 */
[----:B------:R-:W-:Y:S01]  /*0a40*/  BSSY.RECONVERGENT B2, `(.L_x_18) ;  /* 0x0000179000027945 */ /* 0x000fe20003800200 */
[----:B------:R-:W-:Y:S01]  /*0a50*/  IMAD.MOV.U32 R10, RZ, RZ, 0x7f800000 ;  /* 0x7f800000ff0a7424 */ /* 0x000fe200078e00ff */
[----:B------:R-:W-:Y:S02]  /*0a60*/  MOV R9, 0x7f800000 ;  /* 0x7f80000000097802 */ /* 0x000fe40000000f00 */
[----:B------:R-:W-:-:S08]  /*0a70*/  MOV R12, 0x7f800000 ;  /* 0x7f800000000c7802 */ /* 0x000fd00000000f00 */
[----:B------:R-:W-:Y:S05]  /*0a80*/  @!P0 BRA `(.L_x_19) ;  /* 0x0000001400d08947 */ /* 0x000fea0003800000 */
[----:B------:R-:W0:Y:S01]  /*0a90*/  LDCU.64 UR4, c[0x0][0x388] ;  /* 0x00007100ff0477ac */ /* 0x000e220008000a00 */
[----:B------:R-:W-:Y:S01]  /*0aa0*/  BSSY.RECONVERGENT B0, `(.L_x_20) ;  /* 0x0000019000007945 */ /* 0x000fe20003800200 */
[----:B------:R-:W1:Y:S01]  /*0ab0*/  LDCU.64 UR8, c[0x0][0x3a0] ;  /* 0x00007400ff0877ac */ /* 0x000e620008000a00 */
[----:B------:R-:W2:Y:S01]  /*0ac0*/  LDCU UR6, c[0x0][0x390] ;  /* 0x00007200ff0677ac */ /* 0x000ea20008000800 */
[----:B------:R-:W3:Y:S01]  /*0ad0*/  LDCU UR7, c[0x0][0x3a8] ;  /* 0x00007500ff0777ac */ /* 0x000ee20008000800 */
[-C--:B0-----:R-:W-:Y:S01]  /*0ae0*/  FFMA R21, R8, R3.reuse, UR5 ;  /* 0x0000000508157e23 */ /* 0x081fe20008000003 */
[----:B------:R-:W-:-:S03]  /*0af0*/  FFMA R20, R20, R3, UR4 ;  /* 0x0000000414147e23 */ /* 0x000fc60008000003 */
[----:B-1----:R-:W-:Y:S01]  /*0b00*/  FADD R12, R21, -UR9 ;  /* 0x80000009150c7e21 */ /* 0x002fe20008000000 */
[----:B------:R-:W-:Y:S01]  /*0b10*/  FADD R4, R20, -UR8 ;  /* 0x8000000814047e21 */ /* 0x000fe20008000000 */
[----:B--2---:R-:W-:Y:S02]  /*0b20*/  FFMA R18, R18, R3, UR6 ;  /* 0x0000000612127e23 */ /* 0x004fe40008000003 */
[----:B------:R-:W-:Y:S02]  /*0b30*/  FMUL R3, R12, R12 ;  /* 0x0000000c0c037220 */ /* 0x000fe40000400000 */
[----:B---3--:R-:W-:Y:S02]  /*0b40*/  FADD R2, R18, -UR7 ;  /* 0x8000000712027e21 */ /* 0x008fe40008000000 */
[----:B------:R-:W-:-:S04]  /*0b50*/  FFMA R3, R4, R4, R3 ;  /* 0x0000000404037223 */ /* 0x000fc80000000003 */
[----:B------:R-:W-:-:S04]  /*0b60*/  FFMA R0, R2, R2, R3 ;  /* 0x0000000202007223 */ /* 0x000fc80000000003 */
[----:B------:R-:W-:Y:S01]  /*0b70*/  VIADD R3, R0, 0xf3000000 ;  /* 0xf300000000037836 */ /* 0x000fe20000000000 */
[----:B------:R0:W1:Y:S04]  /*0b80*/  MUFU.RSQ R7, R0 ;  /* 0x0000000000077308 */ /* 0x0000680000001400 */
[----:B------:R-:W-:-:S13]  /*0b90*/  ISETP.GT.U32.AND P0, PT, R3, 0x727fffff, PT ;  /* 0x727fffff0300780c */ /* 0x000fda0003f04070 */
[----:B01----:R-:W-:Y:S05]  /*0ba0*/  @!P0 BRA `(.L_x_21) ;  /* 0x0000000000108947 */ /* 0x003fea0003800000 */
[----:B------:R-:W-:-:S07]  /*0bb0*/  MOV R10, 0xbd0 ;  /* 0x00000bd0000a7802 */ /* 0x000fce0000000f00 */
[----:B------:R-:W-:Y:S05]  /*0bc0*/  CALL.REL.NOINC `($__internal_0_$__cuda_sm20_sqrt_rn_f32_slowpath) ;  /* 0x0000001400fc7944 */ /* 0x000fea0003c00000 */
[----:B------:R-:W-:Y:S01]  /*0bd0*/  MOV R3, R15 ;  /* 0x0000000f00037202 */ /* 0x000fe20000000f00 */
[----:B------:R-:W-:Y:S06]  /*0be0*/  BRA `(.L_x_22) ;  /* 0x0000000000107947 */ /* 0x000fec0003800000 */
.L_x_21:
[----:B------:R-:W-:Y:S01]  /*0bf0*/  FMUL.FTZ R3, R0, R7 ;  /* 0x0000000700037220 */ /* 0x000fe20000410000 */
[----:B------:R-:W-:-:S03]  /*0c00*/  FMUL.FTZ R7, R7, 0.5 ;  /* 0x3f00000007077820 */ /* 0x000fc60000410000 */
[----:B------:R-:W-:-:S04]  /*0c10*/  FFMA R0, -R3, R3, R0 ;  /* 0x0000000303007223 */ /* 0x000fc80000000100 */
[----:B------:R-:W-:-:S07]  /*0c20*/  FFMA R3, R0, R7, R3 ;  /* 0x0000000700037223 */ /* 0x000fce0000000003 */
.L_x_22:
[----:B------:R-:W-:Y:S05]  /*0c30*/  BSYNC.RECONVERGENT B0 ;  /* 0x0000000000007941 */ /* 0x000fea0003800200 */
.L_x_20:
        /* <DEDUP_REMOVED lines=14> */
.L_x_24:
[----:B------:R-:W-:Y:S05]  /*0d20*/  BSYNC.RECONVERGENT B3 ;  /* 0x0000000000037941 */ /* 0x000fea0003800200 */
.L_x_23:
        /* <DEDUP_REMOVED lines=14> */
.L_x_26:
[----:B------:R-:W-:Y:S05]  /*0e10*/  BSYNC.RECONVERGENT B3 ;  /* 0x0000000000037941 */ /* 0x000fea0003800200 */
.L_x_25:
        /* <DEDUP_REMOVED lines=14> */
.L_x_28:
[----:B------:R-:W-:Y:S05]  /*0f00*/  BSYNC.RECONVERGENT B3 ;  /* 0x0000000000037941 */ /* 0x000fea0003800200 */
.L_x_27:
[----:B------:R-:W0:Y:S01]  /*0f10*/  LDCU.64 UR4, c[0x0][0x3b0] ;  /* 0x00007600ff0477ac */ /* 0x000e220008000a00 */
[----:B------:R-:W-:Y:S01]  /*0f20*/  BSSY.RECONVERGENT B0, `(.L_x_29) ;  /* 0x0000014000007945 */ /* 0x000fe20003800200 */
[----:B------:R-:W1:Y:S01]  /*0f30*/  LDCU UR6, c[0x0][0x3b8] ;  /* 0x00007700ff0677ac */ /* 0x000e620008000800 */
[----:B0-----:R-:W-:Y:S01]  /*0f40*/  FADD R3, -R21, UR5 ;  /* 0x0000000515037e21 */ /* 0x001fe20008000100 */
[----:B------:R-:W-:-:S03]  /*0f50*/  FADD R4, -R20, UR4 ;  /* 0x0000000414047e21 */ /* 0x000fc60008000100 */
[----:B------:R-:W-:Y:S01]  /*0f60*/  FMUL R11, R3, R3 ;  /* 0x00000003030b7220 */ /* 0x000fe20000400000 */
[----:B-1----:R-:W-:-:S03]  /*0f70*/  FADD R2, -R18, UR6 ;  /* 0x0000000612027e21 */ /* 0x002fc60008000100 */
        /* <DEDUP_REMOVED lines=8> */
[----:B------:R-:W-:Y:S01]  /*1000*/  IMAD.MOV.U32 R23, RZ, RZ, R15 ;  /* 0x000000ffff177224 */ /* 0x000fe200078e000f */
[----:B------:R-:W-:Y:S06]  /*1010*/  BRA `(.L_x_31) ;  /* 0x0000000000107947 */ /* 0x000fec0003800000 */
.L_x_30:
[----:B------:R-:W-:Y:S01]  /*1020*/  FMUL.FTZ R23, R0, R11 ;  /* 0x0000000b00177220 */ /* 0x000fe20000410000 */
[----:B------:R-:W-:-:S03]  /*1030*/  FMUL.FTZ R10, R11, 0.5 ;  /* 0x3f0000000b0a7820 */ /* 0x000fc60000410000 */
[----:B------:R-:W-:-:S04]  /*1040*/  FFMA R0, -R23, R23, R0 ;  /* 0x0000001717007223 */ /* 0x000fc80000000100 */
[----:B------:R-:W-:-:S07]  /*1050*/  FFMA R23, R0, R10, R23 ;  /* 0x0000000a00177223 */ /* 0x000fce0000000017 */
.L_x_31:
[----:B------:R-:W-:Y:S05]  /*1060*/  BSYNC.RECONVERGENT B0 ;  /* 0x0000000000007941 */ /* 0x000fea0003800200 */
.L_x_29:
        /* <DEDUP_REMOVED lines=9> */
[----:B------:R-:W-:Y:S02]  /*1100*/  MOV R0, R4 ;  /* 0x0000000400007202 */ /* 0x000fe40000000f00 */
[----:B------:R-:W-:-:S07]  /*1110*/  MOV R4, 0x1130 ;  /* 0x0000113000047802 */ /* 0x000fce0000000f00 */
[----:B------:R-:W-:Y:S05]  /*1120*/  CALL.REL.NOINC `($__internal_1_$__cuda_sm3x_div_rn_noftz_f32_slowpath) ;  /* 0x0000001000f87944 */ /* 0x000fea0003c00000 */
[----:B------:R-:W-:-:S07]  /*1130*/  MOV R14, R0 ;  /* 0x00000000000e7202 */ /* 0x000fce0000000f00 */
.L_x_33:
[----:B------:R-:W-:Y:S05]  /*1140*/  BSYNC.RECONVERGENT B3 ;  /* 0x0000000000037941 */ /* 0x000fea0003800200 */
.L_x_32:
        /* <DEDUP_REMOVED lines=10> */
[----:B------:R-:W-:-:S07]  /*11f0*/  MOV R4, 0x1210 ;  /* 0x0000121000047802 */ /* 0x000fce0000000f00 */
[----:B------:R-:W-:Y:S05]  /*1200*/  CALL.REL.NOINC `($__internal_1_$__cuda_sm3x_div_rn_noftz_f32_slowpath) ;  /* 0x0000001000c07944 */ /* 0x000fea0003c00000 */
[----:B------:R-:W-:-:S07]  /*1210*/  MOV R13, R0 ;  /* 0x00000000000d7202 */ /* 0x000fce0000000f00 */
.L_x_35:
[----:B------:R-:W-:Y:S05]  /*1220*/  BSYNC.RECONVERGENT B3 ;  /* 0x0000000000037941 */ /* 0x000fea0003800200 */
.L_x_34:
        /* <DEDUP_REMOVED lines=12> */
[----:B------:R-:W-:-:S07]  /*12f0*/  IMAD.MOV.U32 R12, RZ, RZ, R0 ;  /* 0x000000ffff0c7224 */ /* 0x000fce00078e0000 */
.L_x_37:
[----:B------:R-:W-:Y:S05]  /*1300*/  BSYNC.RECONVERGENT B3 ;  /* 0x0000000000037941 */ /* 0x000fea0003800200 */
.L_x_36:
        /* <DEDUP_REMOVED lines=13> */
[----:B------:R-:W-:Y:S02]  /*13e0*/  MOV R0, R11 ;  /* 0x0000000b00007202 */ /* 0x000fe40000000f00 */
[----:B------:R-:W-:-:S07]  /*13f0*/  MOV R10, 0x1410 ;  /* 0x00001410000a7802 */ /* 0x000fce0000000f00 */
[----:B------:R-:W-:Y:S05]  /*1400*/  CALL.REL.NOINC `($__internal_0_$__cuda_sm20_sqrt_rn_f32_slowpath) ;  /* 0x0000000c00ec7944 */ /* 0x000fea0003c00000 */
[----:B------:R-:W-:Y:S01]  /*1410*/  IMAD.MOV.U32 R18, RZ, RZ, R15 ;  /* 0x000000ffff127224 */ /* 0x000fe200078e000f */
[----:B------:R-:W-:Y:S06]  /*1420*/  BRA `(.L_x_40) ;  /* 0x0000000000107947 */ /* 0x000fec0003800000 */
.L_x_39:
[----:B------:R-:W-:Y:S01]  /*1430*/  FMUL.FTZ R18, R11, R0 ;  /* 0x000000000b127220 */ /* 0x000fe20000410000 */
[----:B------:R-:W-:-:S03]  /*1440*/  FMUL.FTZ R0, R0, 0.5 ;  /* 0x3f00000000007820 */ /* 0x000fc60000410000 */
[----:B------:R-:W-:-:S04]  /*1450*/  FFMA R11, -R18, R18, R11 ;  /* 0x00000012120b7223 */ /* 0x000fc8000000010b */
[----:B------:R-:W-:-:S07]  /*1460*/  FFMA R18, R11, R0, R18 ;  /* 0x000000000b127223 */ /* 0x000fce0000000012 */
.L_x_40:
[----:B------:R-:W-:Y:S05]  /*1470*/  BSYNC.RECONVERGENT B0 ;  /* 0x0000000000007941 */ /* 0x000fea0003800200 */
.L_x_38:
        /* <DEDUP_REMOVED lines=10> */
[----:B------:R-:W-:Y:S02]  /*1520*/  MOV R23, R18 ;  /* 0x0000001200177202 */ /* 0x000fe40000000f00 */
[----:B------:R-:W-:-:S07]  /*1530*/  MOV R4, 0x1550 ;  /* 0x0000155000047802 */ /* 0x000fce0000000f00 */
[----:B------:R-:W-:Y:S05]  /*1540*/  CALL.REL.NOINC `($__internal_1_$__cuda_sm3x_div_rn_noftz_f32_slowpath) ;  /* 0x0000000c00f07944 */ /* 0x000fea0003c00000 */
[----:B------:R-:W-:-:S07]  /*1550*/  IMAD.MOV.U32 R21, RZ, RZ, R0 ;  /* 0x000000ffff157224 */ /* 0x000fce00078e0000 */
.L_x_42:
[----:B------:R-:W-:Y:S05]  /*1560*/  BSYNC.RECONVERGENT B3 ;  /* 0x0000000000037941 */ /* 0x000fea0003800200 */
.L_x_41:
        /* <DEDUP_REMOVED lines=14> */
.L_x_44:
[----:B------:R-:W-:Y:S05]  /*1650*/  BSYNC.RECONVERGENT B3 ;  /* 0x0000000000037941 */ /* 0x000fea0003800200 */
.L_x_43:
        /* <DEDUP_REMOVED lines=13> */
.L_x_46:
[----:B------:R-:W-:Y:S05]  /*1730*/  BSYNC.RECONVERGENT B3 ;  /* 0x0000000000037941 */ /* 0x000fea0003800200 */
.L_x_45:
[----:B------:R-:W-:Y:S01]  /*1740*/  FMUL R3, R13, R8 ;  /* 0x000000080d037220 */ /* 0x000fe20000400000 */
[----:B------:R-:W-:Y:S02]  /*1750*/  IMAD.MOV.U32 R4, RZ, RZ, RZ ;  /* 0x000000ffff047224 */ /* 0x000fe400078e00ff */
[----:B------:R-:W-:Y:S01]  /*1760*/  FADD R2, R20, R13 ;  /* 0x0000000d14027221 */ /* 0x000fe20000000000 */
[----:B------:R-:W-:Y:S01]  /*1770*/  FADD R21, R21, R14 ;  /* 0x0000000e15157221 */ /* 0x000fe20000000000 */
[----:B------:R-:W-:Y:S01]  /*1780*/  FFMA R3, R14, R7, R3 ;  /* 0x000000070e037223 */ /* 0x000fe20000000003 */
[----:B------:R-:W0:Y:S01]  /*1790*/  LDCU.128 UR4, c[0x0][0x3c0] ;  /* 0x00007800ff0477ac */ /* 0x000e220008000c00 */
[----:B------:R-:W-:Y:S02]  /*17a0*/  BSSY.RECONVERGENT B0, `(.L_x_47) ;  /* 0x0000022000007945 */ /* 0x000fe40003800200 */
[----:B------:R-:W-:-:S04]  /*17b0*/  FFMA R3, R12, R9, R3 ;  /* 0x000000090c037223 */ /* 0x000fc80000000003 */
[----:B------:R1:W2:Y:S02]  /*17c0*/  F2F.F64.F32 R10, R3 ;  /* 0x00000003000a7310 */ /* 0x0002a40000201800 */
[----:B-1----:R-:W-:Y:S01]  /*17d0*/  FADD R3, R0, R12 ;  /* 0x0000000c00037221 */ /* 0x002fe20000000000 */
[----:B--2---:R-:W-:Y:S01]  /*17e0*/  DSETP.MAX.AND P0, P1, RZ, R10, PT ;  /* 0x0000000aff00722a */ /* 0x004fe2000390f000 */
[----:B------:R-:W-:Y:S02]  /*17f0*/  MOV R15, R11 ;  /* 0x0000000b000f7202 */ /* 0x000fe40000000f00 */
[----:B------:R-:W-:Y:S01]  /*1800*/  MOV R13, R10 ;  /* 0x0000000a000d7202 */ /* 0x000fe20000000f00 */
[----:B------:R-:W-:Y:S02]  /*1810*/  IMAD.MOV.U32 R10, RZ, RZ, RZ ;  /* 0x000000ffff0a7224 */ /* 0x000fe400078e00ff */
[----:B------:R-:W-:Y:S01]  /*1820*/  FSEL R17, R4, R15, P0 ;  /* 0x0000000f04117208 */ /* 0x000fe20000000000 */
[----:B------:R-:W-:-:S02]  /*1830*/  FMUL R4, R2, R2 ;  /* 0x0000000202047220 */ /* 0x000fc40000400000 */
[----:B------:R-:W-:Y:S02]  /*1840*/  SEL R10, R10, R13, P0 ;  /* 0x0000000d0a0a7207 */ /* 0x000fe40000000000 */
[----:B------:R-:W-:-:S03]  /*1850*/  FFMA R4, R21, R21, R4 ;  /* 0x0000001515047223 */ /* 0x000fc60000000004 */
[----:B------:R-:W-:Y:S02]  /*1860*/  @P1 LOP3.LUT R17, R15, 0x80000, RZ, 0xfc, !PT ;  /* 0x000800000f111812 */ /* 0x000fe400078efcff */
[----:B------:R-:W1:Y:S02]  /*1870*/  LDC R15, c[0x0][0x3bc] ;  /* 0x0000ef00ff0f7b82 */ /* 0x000e640000000800 */
[----:B------:R-:W-:Y:S01]  /*1880*/  MOV R11, R17 ;  /* 0x00000011000b7202 */ /* 0x000fe20000000f00 */
[----:B------:R-:W-:-:S03]  /*1890*/  FFMA R17, R3, R3, R4 ;  /* 0x0000000303117223 */ /* 0x000fc60000000004 */
[----:B------:R-:W0:Y:S02]  /*18a0*/  F2F.F32.F64 R10, R10 ;  /* 0x0000000a000a7310 */ /* 0x000e240000301000 */
[----:B------:R-:W-:-:S04]  /*18b0*/  IADD3 R0, PT, PT, R17, -0xd000000, RZ ;  /* 0xf300000011007810 */ /* 0x000fc80007ffe0ff */
[----:B------:R-:W-:Y:S02]  /*18c0*/  ISETP.GT.U32.AND P0, PT, R0, 0x727fffff, PT ;  /* 0x727fffff0000780c */ /* 0x000fe40003f04070 */
[----:B------:R2:W3:Y:S01]  /*18d0*/  MUFU.RSQ R4, R17 ;  /* 0x0000001100047308 */ /* 0x0004e20000001400 */
[----:B0-----:R-:W-:-:S04]  /*18e0*/  FMUL R14, R10, UR4 ;  /* 0x000000040a0e7c20 */ /* 0x001fc80008400000 */
[C-C-:B-1----:R-:W-:Y:S01]  /*18f0*/  FFMA R12, R14.reuse, UR5, R15.reuse ;  /* 0x000000050e0c7c23 */ /* 0x142fe2000800000f */
[C-C-:B------:R-:W-:Y:S01]  /*1900*/  FFMA R13, R14.reuse, UR6, R15.reuse ;  /* 0x000000060e0d7c23 */ /* 0x140fe2000800000f */
[----:B------:R-:W-:-:S04]  /*1910*/  FFMA R14, R14, UR7, R15 ;  /* 0x000000070e0e7c23 */ /* 0x000fc8000800000f */
[----:B--23--:R-:W-:Y:S05]  /*1920*/  @!P0 BRA `(.L_x_48) ;  /* 0x0000000000148947 */ /* 0x00cfea0003800000 */
[----:B------:R-:W-:Y:S01]  /*1930*/  IMAD.MOV.U32 R0, RZ, RZ, R17 ;  /* 0x000000ffff007224 */ /* 0x000fe200078e0011 */
[----:B------:R-:W-:-:S07]  /*1940*/  MOV R10, 0x1960 ;  /* 0x00001960000a7802 */ /* 0x000fce0000000f00 */
[----:B------:R-:W-:Y:S05]  /*1950*/  CALL.REL.NOINC `($__internal_0_$__cuda_sm20_sqrt_rn_f32_slowpath) ;  /* 0x0000000800987944 */ /* 0x000fea0003c00000 */
[----:B------:R-:W-:Y:S01]  /*1960*/  MOV R18, R15 ;  /* 0x0000000f00127202 */ /* 0x000fe20000000f00 */
[----:B------:R-:W-:Y:S06]  /*1970*/  BRA `(.L_x_49) ;  /* 0x0000000000107947 */ /* 0x000fec0003800000 */
.L_x_48:
[----:B------:R-:W-:Y:S01]  /*1980*/  FMUL.FTZ R18, R17, R4 ;  /* 0x0000000411127220 */ /* 0x000fe20000410000 */
[----:B------:R-:W-:-:S03]  /*1990*/  FMUL.FTZ R0, R4, 0.5 ;  /* 0x3f00000004007820 */ /* 0x000fc60000410000 */
[----:B------:R-:W-:-:S04]  /*19a0*/  FFMA R11, -R18, R18, R17 ;  /* 0x00000012120b7223 */ /* 0x000fc80000000111 */
[----:B------:R-:W-:-:S07]  /*19b0*/  FFMA R18, R11, R0, R18 ;  /* 0x000000000b127223 */ /* 0x000fce0000000012 */
.L_x_49:
[----:B------:R-:W-:Y:S05]  /*19c0*/  BSYNC.RECONVERGENT B0 ;  /* 0x0000000000007941 */ /* 0x000fea0003800200 */
.L_x_47:
        /* <DEDUP_REMOVED lines=14> */
.L_x_51:
[----:B------:R-:W-:Y:S05]  /*1ab0*/  BSYNC.RECONVERGENT B3 ;  /* 0x0000000000037941 */ /* 0x000fea0003800200 */
.L_x_50:
        /* <DEDUP_REMOVED lines=14> */
.L_x_53:
[----:B------:R-:W-:Y:S05]  /*1ba0*/  BSYNC.RECONVERGENT B3 ;  /* 0x0000000000037941 */ /* 0x000fea0003800200 */
.L_x_52:
        /* <DEDUP_REMOVED lines=13> */
.L_x_55:
[----:B------:R-:W-:Y:S05]  /*1c80*/  BSYNC.RECONVERGENT B3 ;  /* 0x0000000000037941 */ /* 0x000fea0003800200 */
.L_x_54:
[----:B------:R-:W-:Y:S01]  /*1c90*/  FMUL R21, R21, R8 ;  /* 0x0000000815157220 */ /* 0x000fe20000400000 */
[----:B------:R-:W0:Y:S01]  /*1ca0*/  LDCU UR4, c[0x0][0x3d4] ;  /* 0x00007a80ff0477ac */ /* 0x000e220008000800 */
[----:B------:R-:W-:Y:S01]  /*1cb0*/  IMAD.MOV.U32 R16, RZ, RZ, RZ ;  /* 0x000000ffff107224 */ /* 0x000fe200078e00ff */
[----:B------:R-:W-:Y:S01]  /*1cc0*/  BSSY.RECONVERGENT B0, `(.L_x_56) ;  /* 0x0000018000007945 */ /* 0x000fe20003800200 */
[----:B------:R-:W-:-:S04]  /*1cd0*/  FFMA R21, R20, R7, R21 ;  /* 0x0000000714157223 */ /* 0x000fc80000000015 */
[----:B------:R-:W-:-:S04]  /*1ce0*/  FFMA R0, R0, R9, R21 ;  /* 0x0000000900007223 */ /* 0x000fc80000000015 */
[----:B------:R-:W1:Y:S08]  /*1cf0*/  F2F.F64.F32 R2, R0 ;  /* 0x0000000000027310 */ /* 0x000e700000201800 */
[----:B0-----:R-:W0:Y:S01]  /*1d00*/  I2F.F64 R8, UR4 ;  /* 0x0000000400087d12 */ /* 0x001e220008201c00 */
[----:B-1----:R-:W-:Y:S01]  /*1d10*/  DSETP.MAX.AND P0, P1, RZ, R2, PT ;  /* 0x00000002ff00722a */ /* 0x002fe2000390f000 */
[----:B------:R-:W-:Y:S01]  /*1d20*/  MOV R17, R2 ;  /* 0x0000000200117202 */ /* 0x000fe20000000f00 */
[----:B------:R-:W-:-:S04]  /*1d30*/  HFMA2 R2, -RZ, RZ, 0, 0 ;  /* 0x00000000ff027431 */ /* 0x000fc800000001ff */
[----:B------:R-:W-:Y:S02]  /*1d40*/  SEL R16, R16, R17, P0 ;  /* 0x0000001110107207 */ /* 0x000fe40000000000 */
[----:B------:R-:W-:-:S06]  /*1d50*/  FSEL R7, R2, R3, P0 ;  /* 0x0000000302077208 */ /* 0x000fcc0000000000 */
[----:B------:R-:W-:Y:S02]  /*1d60*/  @P1 LOP3.LUT R7, R3, 0x80000, RZ, 0xfc, !PT ;  /* 0x0008000003071812 */ /* 0x000fe400078efcff */
[----:B0-----:R-:W-:Y:S02]  /*1d70*/  SHF.R.U32.HI R2, RZ, 0x14, R9 ;  /* 0x00000014ff027819 */ /* 0x001fe40000011609 */
[----:B------:R-:W-:Y:S02]  /*1d80*/  MOV R17, R7 ;  /* 0x0000000700117202 */ /* 0x000fe40000000f00 */
[----:B------:R-:W-:Y:S02]  /*1d90*/  LOP3.LUT R0, R2, 0x7ff, RZ, 0xc0, !PT ;  /* 0x000007ff02007812 */ /* 0x000fe400078ec0ff */
[----:B------:R-:W0:Y:S02]  /*1da0*/  F2F.F32.F64 R2, R16 ;  /* 0x0000001000027310 */ /* 0x000e240000301000 */
[----:B------:R-:W-:-:S02]  /*1db0*/  IADD3 R7, PT, PT, R0, -0x3f4, RZ ;  /* 0xfffffc0c00077810 */ /* 0x000fc40007ffe0ff */
[----:B------:R-:W-:Y:S02]  /*1dc0*/  MOV R0, 0x1e40 ;  /* 0x00001e4000007802 */ /* 0x000fe40000000f00 */
[CC--:B------:R-:W-:Y:S02]  /*1dd0*/  SHF.L.U32 R3, R8.reuse, R7.reuse, RZ ;  /* 0x0000000708037219 */ /* 0x0c0fe400000006ff */
[----:B------:R-:W-:Y:S02]  /*1de0*/  SHF.L.U64.HI R4, R8, R7, R9 ;  /* 0x0000000708047219 */ /* 0x000fe40000010209 */
[----:B------:R-:W-:-:S04]  /*1df0*/  ISETP.NE.U32.AND P0, PT, R3, RZ, PT ;  /* 0x000000ff0300720c */ /* 0x000fc80003f05070 */
[----:B------:R-:W-:Y:S01]  /*1e00*/  ISETP.NE.AND.EX P0, PT, R4, -0x80000000, PT, P0 ;  /* 0x800000000400780c */ /* 0x000fe20003f05300 */
[----:B0-----:R0:W1:Y:S03]  /*1e10*/  F2F.F64.F32 R10, R2 ;  /* 0x00000002000a7310 */ /* 0x0010660000201800 */
[----:B------:R-:W-:-:S13]  /*1e20*/  PLOP3.LUT P0, PT, P0, PT, PT, 0x8, 0x80 ;  /* 0x000000000080781c */ /* 0x000fda000070e170 */
[----:B01----:R-:W-:Y:S05]  /*1e30*/  CALL.REL.NOINC `($_Z11gpu_computeii6float3S_S_fS_ffS_fiS_dPS_$__internal_accurate_pow) ;  /* 0x0000000c00547944 */ /* 0x003fea0003c00000 */
[----:B------:R-:W-:Y:S05]  /*1e40*/  BSYNC.RECONVERGENT B0 ;  /* 0x0000000000007941 */ /* 0x000fea0003800200 */
.L_x_56:
[----:B------:R-:W-:Y:S01]  /*1e50*/  FSETP.NEU.AND P3, PT, R2, RZ, PT ;  /* 0x000000ff0200720b */ /* 0x000fe20003f6d000 */
[----:B------:R-:W-:Y:S01]  /*1e60*/  DADD R16, R10, R8 ;  /* 0x000000000a107229 */ /* 0x000fe20000000008 */
[----:B------:R-:W0:Y:S01]  /*1e70*/  LDCU UR4, c[0x0][0x3d8] ;  /* 0x00007b00ff0477ac */ /* 0x000e220008000800 */
[----:B------:R-:W-:Y:S01]  /*1e80*/  BSSY.RECONVERGENT B0, `(.L_x_57) ;  /* 0x000001e000007945 */ /* 0x000fe20003800200 */
[----:B------:R-:W-:-:S07]  /*1e90*/  ISETP.GE.OR P4, PT, R9, RZ, P3 ;  /* 0x000000ff0900720c */ /* 0x000fce0001f86670 */
[----:B------:R-:W-:Y:S01]  /*1ea0*/  LOP3.LUT R0, R17, 0x7ff00000, RZ, 0xc0, !PT ;  /* 0x7ff0000011007812 */ /* 0x000fe200078ec0ff */
[----:B------:R-:W-:Y:S01]  /*1eb0*/  DADD R16, -RZ, -R18 ;  /* 0x00000000ff107229 */ /* 0x000fe20000000912 */
[----:B------:R-:W-:-:S04]  /*1ec0*/  @!P3 ISETP.NE.U32.AND P1, PT, R3, RZ, PT ;  /* 0x000000ff0300b20c */ /* 0x000fc80003f25070 */
[----:B------:R-:W-:Y:S02]  /*1ed0*/  @!P3 ISETP.NE.AND.EX P2, PT, R4, -0x80000000, PT, P1 ;  /* 0x800000000400b80c */ /* 0x000fe40003f45310 */
[----:B------:R-:W-:Y:S02]  /*1ee0*/  ISETP.NE.AND P1, PT, R0, 0x7ff00000, PT ;  /* 0x7ff000000000780c */ /* 0x000fe40003f25270 */
[----:B------:R-:W0:Y:S01]  /*1ef0*/  LDC R0, c[0x0][0x3d0] ;  /* 0x0000f400ff007b82 */ /* 0x000e220000000800 */
[----:B------:R-:W-:Y:S02]  /*1f00*/  FSEL R7, R16, R18, P0 ;  /* 0x0000001210077208 */ /* 0x000fe40000000000 */
[----:B------:R-:W-:-:S06]  /*1f10*/  FSEL R4, R17, R19, P0 ;  /* 0x0000001311047208 */ /* 0x000fcc0000000000 */
[----:B------:R-:W-:Y:S01]  /*1f20*/  @!P3 DSETP.NEU.AND P0, PT, |R8|, 0.5, !P2 ;  /* 0x3fe000000800b42a */ /* 0x000fe2000570d200 */
[----:B------:R-:W-:Y:S01]  /*1f30*/  ISETP.GE.AND P2, PT, R11, RZ, PT ;  /* 0x000000ff0b00720c */ /* 0x000fe20003f46270 */
[----:B------:R-:W-:-:S03]  /*1f40*/  DSETP.NEU.OR P1, PT, |R10|, +INF , P1 ;  /* 0x7ff000000a00742a */ /* 0x000fc60000f2d600 */
[----:B------:R-:W-:Y:S01]  /*1f50*/  FSEL R16, R7, R18, !P2 ;  /* 0x0000001207107208 */ /* 0x000fe20005000000 */
[----:B------:R-:W-:Y:S01]  /*1f60*/  @!P3 IMAD.MOV.U32 R16, RZ, RZ, RZ ;  /* 0x000000ffff10b224 */ /* 0x000fe200078e00ff */
[----:B------:R-:W-:Y:S02]  /*1f70*/  @!P3 SEL R3, R11, RZ, P0 ;  /* 0x000000ff0b03b207 */ /* 0x000fe40000000000 */
[----:B------:R1:W2:Y:S01]  /*1f80*/  F2F.F64.F32 R10, R12 ;  /* 0x0000000c000a7310 */ /* 0x0002a20000201800 */
[----:B------:R-:W-:Y:S02]  /*1f90*/  FSEL R17, R4, R19, !P2 ;  /* 0x0000001304117208 */ /* 0x000fe40005000000 */
[----:B------:R-:W-:Y:S01]  /*1fa0*/  @!P4 LOP3.LUT R3, R3, 0x7ff00000, RZ, 0xfc, !PT ;  /* 0x7ff000000303c812 */ /* 0x000fe200078efcff */
[----:B0-----:R-:W-:-:S03]  /*1fb0*/  FMUL R18, R0, UR4 ;  /* 0x0000000400127c20 */ /* 0x001fc60008400000 */
[----:B------:R-:W-:Y:S01]  /*1fc0*/  @!P3 MOV R17, R3 ;  /* 0x000000030011b202 */ /* 0x000fe20000000f00 */
[----:B-12---:R-:W-:Y:S06]  /*1fd0*/  @P1 BRA `(.L_x_58) ;  /* 0x0000000000201947 */ /* 0x006fec0003800000 */
[C---:B------:R-:W-:Y:S01]  /*1fe0*/  ISETP.GE.AND P1, PT, R9.reuse, RZ, PT ;  /* 0x000000ff0900720c */ /* 0x040fe20003f26270 */
[----:B------:R-:W-:Y:S01]  /*1ff0*/  IMAD.MOV.U32 R16, RZ, RZ, RZ ;  /* 0x000000ffff107224 */ /* 0x000fe200078e00ff */
[----:B------:R-:W-:Y:S02]  /*2000*/  LOP3.LUT R8, R9, 0x7fffffff, RZ, 0xc0, !PT ;  /* 0x7fffffff09087812 */ /* 0x000fe400078ec0ff */
[----:B------:R-:W-:Y:S02]  /*2010*/  SEL R17, RZ, 0x7ff00000, !P1 ;  /* 0x7ff00000ff117807 */ /* 0x000fe40004800000 */
[----:B------:R-:W-:Y:S02]  /*2020*/  ISETP.NE.AND P1, PT, R8, 0x3fe00000, PT ;  /* 0x3fe000000800780c */ /* 0x000fe40003f25270 */
[----:B------:R-:W-:-:S04]  /*2030*/  IADD3 R4, PT, PT, R17, -0x80000000, RZ ;  /* 0x8000000011047810 */ /* 0x000fc80007ffe0ff */
[----:B------:R-:W-:-:S04]  /*2040*/  SEL R4, R4, R17, P1 ;  /* 0x0000001104047207 */ /* 0x000fc80000800000 */
[----:B------:R-:W-:-:S07]  /*2050*/  @!P2 SEL R17, R4, R17, P0 ;  /* 0x000000110411a207 */ /* 0x000fce0000000000 */
.L_x_58:
[----:B------:R-:W-:Y:S05]  /*2060*/  BSYNC.RECONVERGENT B0 ;  /* 0x0000000000007941 */ /* 0x000fea0003800200 */
.L_x_57:
[----:B------:R-:W0:Y:S01]  /*2070*/  LDCU UR4, c[0x0][0x3dc] ;  /* 0x00007b80ff0477ac */ /* 0x000e220008000800 */
[----:B------:R-:W-:Y:S01]  /*2080*/  FSETP.NEU.AND P0, PT, R2, 1, PT ;  /* 0x3f8000000200780b */ /* 0x000fe20003f0d000 */
[----:B------:R-:W-:Y:S01]  /*2090*/  F2F.F64.F32 R8, R13 ;  /* 0x0000000d00087310 */ /* 0x000fe20000201800 */
[----:B------:R-:W1:Y:S02]  /*20a0*/  LDCU UR5, c[0x0][0x3e0] ;  /* 0x00007c00ff0577ac */ /* 0x000e640008000800 */
[----:B------:R-:W-:Y:S02]  /*20b0*/  FSEL R2, R16, RZ, P0 ;  /* 0x000000ff10027208 */ /* 0x000fe40000000000 */
[----:B------:R-:W-:Y:S01]  /*20c0*/  FSEL R3, R17, 1.875, P0 ;  /* 0x3ff0000011037808 */ /* 0x000fe20000000000 */
[----:B------:R-:W2:Y:S02]  /*20d0*/  LDCU UR6, c[0x0][0x3d4] ;  /* 0x00007a80ff0677ac */ /* 0x000ea40008000800 */
[----:B------:R-:W-:Y:S01]  /*20e0*/  F2F.F64.F32 R14, R14 ;  /* 0x0000000e000e7310 */ /* 0x000fe20000201800 */
[----:B0-----:R-:W-:-:S07]  /*20f0*/  FMUL R4, R0, UR4 ;  /* 0x0000000400047c20 */ /* 0x001fce0008400000 */
[----:B------:R-:W0:Y:S01]  /*2100*/  F2F.F64.F32 R18, R18 ;  /* 0x0000001200127310 */ /* 0x000e220000201800 */
[----:B-1----:R-:W-:Y:S01]  /*2110*/  FMUL R0, R0, UR5 ;  /* 0x0000000500007c20 */ /* 0x002fe20008400000 */
[----:B--2---:R-:W-:-:S06]  /*2120*/  ISETP.NE.AND P1, PT, RZ, UR6, PT ;  /* 0x00000006ff007c0c */ /* 0x004fcc000bf25270 */
[----:B------:R-:W1:Y:S01]  /*2130*/  F2F.F64.F32 R16, R4 ;  /* 0x0000000400107310 */ /* 0x000e620000201800 */
[----:B------:R-:W-:Y:S02]  /*2140*/  FSEL R2, R2, RZ, P1 ;  /* 0x000000ff02027208 */ /* 0x000fe40000800000 */
[----:B------:R-:W-:-:S05]  /*2150*/  FSEL R3, R3, 1.875, P1 ;  /* 0x3ff0000003037808 */ /* 0x000fca0000800000 */
[----:B------:R-:W2:Y:S01]  /*2160*/  F2F.F64.F32 R12, R0 ;  /* 0x00000000000c7310 */ /* 0x000ea20000201800 */
[C---:B0-----:R-:W-:Y:S02]  /*2170*/  DFMA R10, R2.reuse, R18, R10 ;  /* 0x00000012020a722b */ /* 0x041fe4000000000a */
[----:B-1----:R-:W-:-:S08]  /*2180*/  DFMA R8, R2, R16, R8 ;  /* 0x000000100208722b */ /* 0x002fd00000000008 */
[----:B------:R0:W1:Y:S01]  /*2190*/  F2F.F32.F64 R10, R10 ;  /* 0x0000000a000a7310 */ /* 0x0000620000301000 */
[----:B--2---:R-:W-:-:S07]  /*21a0*/  DFMA R12, R2, R12, R14 ;  /* 0x0000000c020c722b */ /* 0x004fce000000000e */
[----:B------:R0:W2:Y:S08]  /*21b0*/  F2F.F32.F64 R9, R8 ;  /* 0x0000000800097310 */ /* 0x0000b00000301000 */
[----:B-1----:R0:W3:Y:S02]  /*21c0*/  F2F.F32.F64 R12, R12 ;  /* 0x0000000c000c7310 */ /* 0x0020e40000301000 */
.L_x_19:
[----:B------:R-:W-:Y:S05]  /*21d0*/  BSYNC.RECONVERGENT B2 ;  /* 0x0000000000027941 */ /* 0x000fea0003800200 */
.L_x_18:
[----:B------:R-:W-:Y:S01]  /*21e0*/  FSETP.NEU.AND P0, PT, R10, +INF , PT ;  /* 0x7f8000000a00780b */ /* 0x000fe20003f0d000 */
[----:B------:R-:W-:Y:S01]  /*21f0*/  BSSY.RECONVERGENT B0, `(.L_x_59) ;  /* 0x0000011000007945 */ /* 0x000fe20003800200 */
[----:B0-----:R-:W-:Y:S01]  /*2200*/  HFMA2 R11, -RZ, RZ, 0, 0 ;  /* 0x00000000ff0b7431 */ /* 0x001fe200000001ff */
[----:B------:R-:W-:Y:S01]  /*2210*/  MOV R7, RZ ;  /* 0x000000ff00077202 */ /* 0x000fe20000000f00 */
[----:B------:R-:W-:-:S09]  /*2220*/  IMAD.MOV.U32 R13, RZ, RZ, RZ ;  /* 0x000000ffff0d7224 */ /* 0x000fd200078e00ff */
[----:B------:R-:W-:Y:S05]  /*2230*/  @!P0 BRA `(.L_x_60) ;  /* 0x0000000000308947 */ /* 0x000fea0003800000 */
[----:B------:R-:W-:Y:S02]  /*2240*/  FSETP.GEU.AND P3, PT, R10, RZ, PT ;  /* 0x000000ff0a00720b */ /* 0x000fe40003f6e000 */
[C---:B--2---:R-:W-:Y:S02]  /*2250*/  FSETP.GEU.AND P4, PT, R9.reuse, RZ, PT ;  /* 0x000000ff0900720b */ /* 0x044fe40003f8e000 */
[----:B---3--:R-:W-:Y:S02]  /*2260*/  FSETP.GEU.AND P5, PT, R12, RZ, PT ;  /* 0x000000ff0c00720b */ /* 0x008fe40003fae000 */
[----:B------:R-:W-:Y:S02]  /*2270*/  FSETP.GT.AND P0, PT, R10, 1, PT ;  /* 0x3f8000000a00780b */ /* 0x000fe40003f04000 */
[----:B------:R-:W-:Y:S02]  /*2280*/  FSETP.GT.AND P1, PT, R9, 1, PT ;  /* 0x3f8000000900780b */ /* 0x000fe40003f24000 */
[----:B------:R-:W-:-:S02]  /*2290*/  FSETP.GT.AND P2, PT, R12, 1, PT ;  /* 0x3f8000000c00780b */ /* 0x000fc40003f44000 */
[----:B------:R-:W-:Y:S02]  /*22a0*/  FSEL R10, R10, RZ, P3 ;  /* 0x000000ff0a0a7208 */ /* 0x000fe40001800000 */
[----:B------:R-:W-:Y:S02]  /*22b0*/  FSEL R9, R9, RZ, P4 ;  /* 0x000000ff09097208 */ /* 0x000fe40002000000 */
[----:B------:R-:W-:Y:S02]  /*22c0*/  FSEL R7, R12, RZ, P5 ;  /* 0x000000ff0c077208 */ /* 0x000fe40002800000 */
[----:B------:R-:W-:Y:S02]  /*22d0*/  FSEL R13, R10, 1, !P0 ;  /* 0x3f8000000a0d7808 */ /* 0x000fe40004000000 */
[----:B------:R-:W-:Y:S02]  /*22e0*/  FSEL R11, R9, 1, !P1 ;  /* 0x3f800000090b7808 */ /* 0x000fe40004800000 */
[----:B------:R-:W-:-:S07]  /*22f0*/  FSEL R7, R7, 1, !P2 ;  /* 0x3f80000007077808 */ /* 0x000fce0005000000 */
.L_x_60:
[----:B------:R-:W-:Y:S05]  /*2300*/  BSYNC.RECONVERGENT B0 ;  /* 0x0000000000007941 */ /* 0x000fea0003800200 */
.L_x_59:
[----:B------:R-:W0:Y:S01]  /*2310*/  LDCU UR6, c[0x0][0x384] ;  /* 0x00007080ff0677ac */ /* 0x000e220008000800 */
[----:B------:R-:W1:Y:S01]  /*2320*/  LDC.64 R2, c[0x0][0x3f0] ;  /* 0x0000fc00ff027b82 */ /* 0x000e620000000a00 */
[----:B------:R-:W-:Y:S01]  /*2330*/  LOP3.LUT R6, RZ, R6, RZ, 0x33, !PT ;  /* 0x00000006ff067212 */ /* 0x000fe200078e33ff */
[----:B------:R-:W4:Y:S03]  /*2340*/  LDCU.64 UR4, c[0x0][0x358] ;  /* 0x00006b00ff0477ac */ /* 0x000f260008000a00 */
[----:B0-----:R-:W-:-:S05]  /*2350*/  IADD3 R6, PT, PT, R6, UR6, RZ ;  /* 0x0000000606067c10 */ /* 0x001fca000fffe0ff */
[----:B------:R-:W-:-:S04]  /*2360*/  IMAD R5, R6, UR6, R5 ;  /* 0x0000000606057c24 */ /* 0x000fc8000f8e0205 */
[----:B-1----:R-:W-:-:S05]  /*2370*/  IMAD.WIDE R2, R5, 0xc, R2 ;  /* 0x0000000c05027825 */ /* 0x002fca00078e0202 */
[----:B----4-:R-:W-:Y:S04]  /*2380*/  STG.E desc[UR4][R2.64], R13 ;  /* 0x0000000d02007986 */ /* 0x010fe8000c101904 */
[----:B------:R-:W-:Y:S04]  /*2390*/  STG.E desc[UR4][R2.64+0x4], R11 ;  /* 0x0000040b02007986 */ /* 0x000fe8000c101904 */
[----:B------:R-:W-:Y:S01]  /*23a0*/  STG.E desc[UR4][R2.64+0x8], R7 ;  /* 0x0000080702007986 */ /* 0x000fe2000c101904 */
[----:B------:R-:W-:Y:S05]  /*23b0*/  EXIT ;  /* 0x000000000000794d */ /* 0x000fea0003800000 */
        .weak           $__internal_0_$__cuda_sm20_sqrt_rn_f32_slowpath
        .type           $__internal_0_$__cuda_sm20_sqrt_rn_f32_slowpath,@function
        .size           $__internal_0_$__cuda_sm20_sqrt_rn_f32_slowpath,($__internal_1_$__cuda_sm3x_div_rn_noftz_f32_slowpath - $__internal_0_$__cuda_sm20_sqrt_rn_f32_slowpath)
$__internal_0_$__cuda_sm20_sqrt_rn_f32_slowpath:
[----:B------:R-:W-:-:S13]  /*23c0*/  LOP3.LUT P0, RZ, R0, 0x7fffffff, RZ, 0xc0, !PT ;  /* 0x7fffffff00ff7812 */ /* 0x000fda000780c0ff */
[----:B------:R-:W-:Y:S01]  /*23d0*/  @!P0 MOV R15, R0 ;  /* 0x00000000000f8202 */ /* 0x000fe20000000f00 */
[----:B------:R-:W-:Y:S06]  /*23e0*/  @!P0 BRA `(.L_x_61) ;  /* 0x0000000000408947 */ /* 0x000fec0003800000 */
[----:B------:R-:W-:-:S13]  /*23f0*/  FSETP.GEU.FTZ.AND P0, PT, R0, RZ, PT ;  /* 0x000000ff0000720b */ /* 0x000fda0003f1e000 */
[----:B------:R-:W-:Y:S01]  /*2400*/  @!P0 IMAD.MOV.U32 R15, RZ, RZ, 0x7fffffff ;  /* 0x7fffffffff0f8424 */ /* 0x000fe200078e00ff */
[----:B------:R-:W-:Y:S06]  /*2410*/  @!P0 BRA `(.L_x_61) ;  /* 0x0000000000348947 */ /* 0x000fec0003800000 */
[----:B------:R-:W-:-:S13]  /*2420*/  FSETP.GTU.FTZ.AND P0, PT, |R0|, +INF , PT ;  /* 0x7f8000000000780b */ /* 0x000fda0003f1c200 */
[----:B------:R-:W-:Y:S01]  /*2430*/  @P0 FADD.FTZ R15, R0, 1 ;  /* 0x3f800000000f0421 */ /* 0x000fe20000010000 */
[----:B------:R-:W-:Y:S06]  /*2440*/  @P0 BRA `(.L_x_61) ;  /* 0x0000000000280947 */ /* 0x000fec0003800000 */
[----:B------:R-:W-:-:S13]  /*2450*/  FSETP.NEU.FTZ.AND P0, PT, |R0|, +INF , PT ;  /* 0x7f8000000000780b */ /* 0x000fda0003f1d200 */
[----:B------:R-:W-:-:S04]  /*2460*/  @P0 FFMA R22, R0, 1.84467440737095516160e+19, RZ ;  /* 0x5f80000000160823 */ /* 0x000fc800000000ff */
[----:B------:R-:W0:Y:S02]  /*2470*/  @P0 MUFU.RSQ R17, R22 ;  /* 0x0000001600110308 */ /* 0x000e240000001400 */
[----:B0-----:R-:W-:Y:S01]  /*2480*/  @P0 FMUL.FTZ R11, R22, R17 ;  /* 0x00000011160b0220 */ /* 0x001fe20000410000 */
[----:B------:R-:W-:-:S03]  /*2490*/  @P0 FMUL.FTZ R16, R17, 0.5 ;  /* 0x3f00000011100820 */ /* 0x000fc60000410000 */
[----:B------:R-:W-:-:S04]  /*24a0*/  @P0 FADD.FTZ R15, -R11, -RZ ;  /* 0x800000ff0b0f0221 */ /* 0x000fc80000010100 */
[----:B------:R-:W-:Y:S01]  /*24b0*/  @P0 FFMA R24, R11, R15, R22 ;  /* 0x0000000f0b180223 */ /* 0x000fe20000000016 */
[----:B------:R-:W-:-:S03]  /*24c0*/  @!P0 MOV R15, R0 ;  /* 0x00000000000f8202 */ /* 0x000fc60000000f00 */
[----:B------:R-:W-:-:S04]  /*24d0*/  @P0 FFMA R16, R24, R16, R11 ;  /* 0x0000001018100223 */ /* 0x000fc8000000000b */
[----:B------:R-:W-:-:S07]  /*24e0*/  @P0 FMUL.FTZ R15, R16, 2.3283064365386962891e-10 ;  /* 0x2f800000100f0820 */ /* 0x000fce0000410000 */
.L_x_61:
[----:B------:R-:W-:-:S04]  /*24f0*/  HFMA2 R11, -RZ, RZ, 0, 0 ;  /* 0x00000000ff0b7431 */ /* 0x000fc800000001ff */
[----:B------:R-:W-:Y:S05]  /*2500*/  RET.REL.NODEC R10 `(_Z11gpu_computeii6float3S_S_fS_ffS_fiS_dPS_) ;  /* 0xffffffd80abc7950 */ /* 0x000fea0003c3ffff */
        .weak           $__internal_1_$__cuda_sm3x_div_rn_noftz_f32_slowpath
        .type           $__internal_1_$__cuda_sm3x_div_rn_noftz_f32_slowpath,@function
        .size           $__internal_1_$__cuda_sm3x_div_rn_noftz_f32_slowpath,($_Z11gpu_computeii6float3S_S_fS_ffS_fiS_dPS_$__internal_accurate_pow - $__internal_1_$__cuda_sm3x_div_rn_noftz_f32_slowpath)
$__internal_1_$__cuda_sm3x_div_rn_noftz_f32_slowpath:
[----:B------:R-:W-:Y:S01]  /*2510*/  SHF.R.U32.HI R10, RZ, 0x17, R23 ;  /* 0x00000017ff0a7819 */ /* 0x000fe20000011617 */
[----:B------:R-:W-:Y:S01]  /*2520*/  BSSY.RECONVERGENT B0, `(.L_x_62) ;  /* 0x0000063000007945 */ /* 0x000fe20003800200 */
[----:B------:R-:W-:Y:S02]  /*2530*/  SHF.R.U32.HI R15, RZ, 0x17, R0 ;  /* 0x00000017ff0f7819 */ /* 0x000fe40000011600 */
[----:B------:R-:W-:Y:S02]  /*2540*/  LOP3.LUT R10, R10, 0xff, RZ, 0xc0, !PT ;  /* 0x000000ff0a0a7812 */ /* 0x000fe400078ec0ff */
[----:B------:R-:W-:Y:S02]  /*2550*/  LOP3.LUT R15, R15, 0xff, RZ, 0xc0, !PT ;  /* 0x000000ff0f0f7812 */ /* 0x000fe400078ec0ff */
[----:B------:R-:W-:Y:S01]  /*2560*/  MOV R19, R23 ;  /* 0x0000001700137202 */ /* 0x000fe20000000f00 */
[----:B------:R-:W-:Y:S01]  /*2570*/  VIADD R16, R10, 0xffffffff ;  /* 0xffffffff0a107836 */ /* 0x000fe20000000000 */
[----:B------:R-:W-:-:S04]  /*2580*/  IADD3 R17, PT, PT, R15, -0x1, RZ ;  /* 0xffffffff0f117810 */ /* 0x000fc80007ffe0ff */
[----:B------:R-:W-:-:S04]  /*2590*/  ISETP.GT.U32.AND P0, PT, R16, 0xfd, PT ;  /* 0x000000fd1000780c */ /* 0x000fc80003f04070 */
[----:B------:R-:W-:-:S13]  /*25a0*/  ISETP.GT.U32.OR P0, PT, R17, 0xfd, P0 ;  /* 0x000000fd1100780c */ /* 0x000fda0000704470 */
[----:B------:R-:W-:Y:S01]  /*25b0*/  @!P0 IMAD.MOV.U32 R11, RZ, RZ, RZ ;  /* 0x000000ffff0b8224 */ /* 0x000fe200078e00ff */
[----:B------:R-:W-:Y:S06]  /*25c0*/  @!P0 BRA `(.L_x_63) ;  /* 0x00000000005c8947 */ /* 0x000fec0003800000 */
[----:B------:R-:W-:Y:S02]  /*25d0*/  FSETP.GTU.FTZ.AND P0, PT, |R0|, +INF , PT ;  /* 0x7f8000000000780b */ /* 0x000fe40003f1c200 */
[----:B------:R-:W-:-:S04]  /*25e0*/  FSETP.GTU.FTZ.AND P1, PT, |R23|, +INF , PT ;  /* 0x7f8000001700780b */ /* 0x000fc80003f3c200 */
[----:B------:R-:W-:-:S13]  /*25f0*/  PLOP3.LUT P0, PT, P0, P1, PT, 0xf8, 0x8f ;  /* 0x00000000008f781c */ /* 0x000fda0000703f70 */
[----:B------:R-:W-:Y:S05]  /*2600*/  @P0 BRA `(.L_x_64) ;  /* 0x00000004004c0947 */ /* 0x000fea0003800000 */
[----:B------:R-:W-:-:S13]  /*2610*/  LOP3.LUT P0, RZ, R19, 0x7fffffff, R0, 0xc8, !PT ;  /* 0x7fffffff13ff7812 */ /* 0x000fda000780c800 */
[----:B------:R-:W-:Y:S05]  /*2620*/  @!P0 BRA `(.L_x_65) ;  /* 0x00000004003c8947 */ /* 0x000fea0003800000 */
[C---:B------:R-:W-:Y:S02]  /*2630*/  FSETP.NEU.FTZ.AND P0, PT, |R0|.reuse, +INF , PT ;  /* 0x7f8000000000780b */ /* 0x040fe40003f1d200 */
[----:B------:R-:W-:Y:S02]  /*2640*/  FSETP.NEU.FTZ.AND P2, PT, |R23|, +INF , PT ;  /* 0x7f8000001700780b */ /* 0x000fe40003f5d200 */
[----:B------:R-:W-:-:S11]  /*2650*/  FSETP.NEU.FTZ.AND P1, PT, |R0|, +INF , PT ;  /* 0x7f8000000000780b */ /* 0x000fd60003f3d200 */
[----:B------:R-:W-:Y:S05]  /*2660*/  @!P2 BRA !P0, `(.L_x_65) ;  /* 0x00000004002ca947 */ /* 0x000fea0004000000 */
[----:B------:R-:W-:-:S04]  /*2670*/  LOP3.LUT P0, RZ, R0, 0x7fffffff, RZ, 0xc0, !PT ;  /* 0x7fffffff00ff7812 */ /* 0x000fc8000780c0ff */
[----:B------:R-:W-:-:S13]  /*2680*/  PLOP3.LUT P0, PT, P2, P0, PT, 0x2f, 0xf2 ;  /* 0x0000000000f2781c */ /* 0x000fda0001700577 */
[----:B------:R-:W-:Y:S05]  /*2690*/  @P0 BRA `(.L_x_66) ;  /* 0x0000000400180947 */ /* 0x000fea0003800000 */
[----:B------:R-:W-:-:S04]  /*26a0*/  LOP3.LUT P0, RZ, R19, 0x7fffffff, RZ, 0xc0, !PT ;  /* 0x7fffffff13ff7812 */ /* 0x000fc8000780c0ff */
[----:B------:R-:W-:-:S13]  /*26b0*/  PLOP3.LUT P0, PT, P1, P0, PT, 0x2f, 0xf2 ;  /* 0x0000000000f2781c */ /* 0x000fda0000f00577 */
[----:B------:R-:W-:Y:S05]  /*26c0*/  @P0 BRA `(.L_x_67) ;  /* 0x0000000400000947 */ /* 0x000fea0003800000 */
[----:B------:R-:W-:Y:S02]  /*26d0*/  ISETP.GE.AND P0, PT, R17, RZ, PT ;  /* 0x000000ff1100720c */ /* 0x000fe40003f06270 */
[----:B------:R-:W-:-:S11]  /*26e0*/  ISETP.GE.AND P1, PT, R16, RZ, PT ;  /* 0x000000ff1000720c */ /* 0x000fd60003f26270 */
[----:B------:R-:W-:Y:S01]  /*26f0*/  @P0 MOV R11, RZ ;  /* 0x000000ff000b0202 */ /* 0x000fe20000000f00 */
[----:B------:R-:W-:Y:S01]  /*2700*/  @!P0 FFMA R0, R0, 1.84467440737095516160e+19, RZ ;  /* 0x5f80000000008823 */ /* 0x000fe200000000ff */
[----:B------:R-:W-:Y:S01]  /*2710*/  @!P0 MOV R11, 0xffffffc0 ;  /* 0xffffffc0000b8802 */ /* 0x000fe20000000f00 */
[----:B------:R-:W-:-:S04]  /*2720*/  @!P1 FFMA R19, R23, 1.84467440737095516160e+19, RZ ;  /* 0x5f80000017139823 */ /* 0x000fc800000000ff */
[----:B------:R-:W-:-:S07]  /*2730*/  @!P1 VIADD R11, R11, 0x40 ;  /* 0x000000400b0b9836 */ /* 0x000fce0000000000 */
.L_x_63:
[----:B------:R-:W-:Y:S01]  /*2740*/  LEA R24, R10, 0xc0800000, 0x17 ;  /* 0xc08000000a187811 */ /* 0x000fe200078eb8ff */
[----:B------:R-:W-:Y:S01]  /*2750*/  BSSY.RECONVERGENT B1, `(.L_x_68) ;  /* 0x0000036000017945 */ /* 0x000fe20003800200 */
[----:B------:R-:W-:Y:S02]  /*2760*/  IADD3 R15, PT, PT, R15, -0x7f, RZ ;  /* 0xffffff810f0f7810 */ /* 0x000fe40007ffe0ff */
[----:B------:R-:W-:-:S03]  /*2770*/  IADD3 R24, PT, PT, -R24, R19, RZ ;  /* 0x0000001318187210 */ /* 0x000fc60007ffe1ff */
[----:B------:R-:W-:Y:S01]  /*2780*/  IMAD R0, R15, -0x800000, R0 ;  /* 0xff8000000f007824 */ /* 0x000fe200078e0200 */
[----:B------:R-:W0:Y:S01]  /*2790*/  MUFU.RCP R16, R24 ;  /* 0x0000001800107308 */ /* 0x000e220000001000 */
[----:B------:R-:W-:-:S04]  /*27a0*/  FADD.FTZ R17, -R24, -RZ ;  /* 0x800000ff18117221 */ /* 0x000fc80000010100 */
[----:B0-----:R-:W-:-:S04]  /*27b0*/  FFMA R19, R16, R17, 1 ;  /* 0x3f80000010137423 */ /* 0x001fc80000000011 */
[----:B------:R-:W-:-:S04]  /*27c0*/  FFMA R19, R16, R19, R16 ;  /* 0x0000001310137223 */ /* 0x000fc80000000010 */
[----:B------:R-:W-:-:S04]  /*27d0*/  FFMA R16, R0, R19, RZ ;  /* 0x0000001300107223 */ /* 0x000fc800000000ff */
[----:B------:R-:W-:-:S04]  /*27e0*/  FFMA R22, R17, R16, R0 ;  /* 0x0000001011167223 */ /* 0x000fc80000000000 */
[----:B------:R-:W-:Y:S01]  /*27f0*/  FFMA R16, R19, R22, R16 ;  /* 0x0000001613107223 */ /* 0x000fe20000000010 */
[----:B------:R-:W-:-:S03]  /*2800*/  IADD3 R22, PT, PT, R15, 0x7f, -R10 ;  /* 0x0000007f0f167810 */ /* 0x000fc60007ffe80a */
[----:B------:R-:W-:Y:S02]  /*2810*/  FFMA R17, R17, R16, R0 ;  /* 0x0000001011117223 */ /* 0x000fe40000000000 */
[----:B------:R-:W-:Y:S02]  /*2820*/  IMAD.IADD R11, R22, 0x1, R11 ;  /* 0x00000001160b7824 */ /* 0x000fe400078e020b */
[----:B------:R-:W-:-:S05]  /*2830*/  FFMA R0, R19, R17, R16 ;  /* 0x0000001113007223 */ /* 0x000fca0000000010 */
[----:B------:R-:W-:-:S04]  /*2840*/  SHF.R.U32.HI R10, RZ, 0x17, R0 ;  /* 0x00000017ff0a7819 */ /* 0x000fc80000011600 */
[----:B------:R-:W-:-:S04]  /*2850*/  LOP3.LUT R10, R10, 0xff, RZ, 0xc0, !PT ;  /* 0x000000ff0a0a7812 */ /* 0x000fc800078ec0ff */
[----:B------:R-:W-:-:S04]  /*2860*/  IADD3 R10, PT, PT, R10, R11, RZ ;  /* 0x0000000b0a0a7210 */ /* 0x000fc80007ffe0ff */
[----:B------:R-:W-:-:S04]  /*2870*/  IADD3 R15, PT, PT, R10, -0x1, RZ ;  /* 0xffffffff0a0f7810 */ /* 0x000fc80007ffe0ff */
[----:B------:R-:W-:-:S13]  /*2880*/  ISETP.GE.U32.AND P0, PT, R15, 0xfe, PT ;  /* 0x000000fe0f00780c */ /* 0x000fda0003f06070 */
[----:B------:R-:W-:Y:S05]  /*2890*/  @!P0 BRA `(.L_x_69) ;  /* 0x0000000000808947 */ /* 0x000fea0003800000 */
[----:B------:R-:W-:-:S13]  /*28a0*/  ISETP.GT.AND P0, PT, R10, 0xfe, PT ;  /* 0x000000fe0a00780c */ /* 0x000fda0003f04270 */
[----:B------:R-:W-:Y:S05]  /*28b0*/  @P0 BRA `(.L_x_70) ;  /* 0x00000000006c0947 */ /* 0x000fea0003800000 */
[----:B------:R-:W-:-:S13]  /*28c0*/  ISETP.GE.AND P0, PT, R10, 0x1, PT ;  /* 0x000000010a00780c */ /* 0x000fda0003f06270 */
[----:B------:R-:W-:Y:S05]  /*28d0*/  @P0 BRA `(.L_x_71) ;  /* 0x0000000000740947 */ /* 0x000fea0003800000 */
[----:B------:R-:W-:Y:S02]  /*28e0*/  ISETP.GE.AND P0, PT, R10, -0x18, PT ;  /* 0xffffffe80a00780c */ /* 0x000fe40003f06270 */
[----:B------:R-:W-:-:S11]  /*28f0*/  LOP3.LUT R0, R0, 0x80000000, RZ, 0xc0, !PT ;  /* 0x8000000000007812 */ /* 0x000fd600078ec0ff */
[----:B------:R-:W-:Y:S05]  /*2900*/  @!P0 BRA `(.L_x_71) ;  /* 0x0000000000688947 */ /* 0x000fea0003800000 */
[CCC-:B------:R-:W-:Y:S01]  /*2910*/  FFMA.RZ R11, R19.reuse, R17.reuse, R16.reuse ;  /* 0x00000011130b7223 */ /* 0x1c0fe2000000c010 */
[CCC-:B------:R-:W-:Y:S01]  /*2920*/  FFMA.RP R15, R19.reuse, R17.reuse, R16.reuse ;  /* 0x00000011130f7223 */ /* 0x1c0fe20000008010 */
[----:B------:R-:W-:Y:S01]  /*2930*/  FFMA.RM R16, R19, R17, R16 ;  /* 0x0000001113107223 */ /* 0x000fe20000004010 */
[C---:B------:R-:W-:Y:S01]  /*2940*/  VIADD R17, R10.reuse, 0x20 ;  /* 0x000000200a117836 */ /* 0x040fe20000000000 */
[C---:B------:R-:W-:Y:S02]  /*2950*/  ISETP.NE.AND P2, PT, R10.reuse, RZ, PT ;  /* 0x000000ff0a00720c */ /* 0x040fe40003f45270 */
[----:B------:R-:W-:Y:S02]  /*2960*/  LOP3.LUT R11, R11, 0x7fffff, RZ, 0xc0, !PT ;  /* 0x007fffff0b0b7812 */ /* 0x000fe400078ec0ff */
[----:B------:R-:W-:Y:S02]  /*2970*/  ISETP.NE.AND P1, PT, R10, RZ, PT ;  /* 0x000000ff0a00720c */ /* 0x000fe40003f25270 */
[----:B------:R-:W-:-:S02]  /*2980*/  LOP3.LUT R22, R11, 0x800000, RZ, 0xfc, !PT ;  /* 0x008000000b167812 */ /* 0x000fc400078efcff */
[----:B------:R-:W-:Y:S02]  /*2990*/  IADD3 R10, PT, PT, -R10, RZ, RZ ;  /* 0x000000ff0a0a7210 */ /* 0x000fe40007ffe1ff */
[----:B------:R-:W-:Y:S02]  /*29a0*/  SHF.L.U32 R17, R22, R17, RZ ;  /* 0x0000001116117219 */ /* 0x000fe400000006ff */
[----:B------:R-:W-:Y:S02]  /*29b0*/  FSETP.NEU.FTZ.AND P0, PT, R15, R16, PT ;  /* 0x000000100f00720b */ /* 0x000fe40003f1d000 */
[----:B------:R-:W-:Y:S02]  /*29c0*/  SEL R15, R10, RZ, P2 ;  /* 0x000000ff0a0f7207 */ /* 0x000fe40001000000 */
[----:B------:R-:W-:Y:S02]  /*29d0*/  ISETP.NE.AND P1, PT, R17, RZ, P1 ;  /* 0x000000ff1100720c */ /* 0x000fe40000f25270 */
[----:B------:R-:W-:-:S02]  /*29e0*/  SHF.R.U32.HI R15, RZ, R15, R22 ;  /* 0x0000000fff0f7219 */ /* 0x000fc40000011616 */
[----:B------:R-:W-:Y:S02]  /*29f0*/  PLOP3.LUT P0, PT, P0, P1, PT, 0xf8, 0x8f ;  /* 0x00000000008f781c */ /* 0x000fe40000703f70 */
[----:B------:R-:W-:Y:S02]  /*2a00*/  SHF.R.U32.HI R11, RZ, 0x1, R15 ;  /* 0x00000001ff0b7819 */ /* 0x000fe4000001160f */
[----:B------:R-:W-:-:S04]  /*2a10*/  SEL R10, RZ, 0x1, !P0 ;  /* 0x00000001ff0a7807 */ /* 0x000fc80004000000 */
[----:B------:R-:W-:-:S04]  /*2a20*/  LOP3.LUT R10, R10, 0x1, R11, 0xf8, !PT ;  /* 0x000000010a0a7812 */ /* 0x000fc800078ef80b */
[----:B------:R-:W-:-:S04]  /*2a30*/  LOP3.LUT R10, R10, R15, RZ, 0xc0, !PT ;  /* 0x0000000f0a0a7212 */ /* 0x000fc800078ec0ff */
[----:B------:R-:W-:-:S04]  /*2a40*/  IADD3 R11, PT, PT, R11, R10, RZ ;  /* 0x0000000a0b0b7210 */ /* 0x000fc80007ffe0ff */
[----:B------:R-:W-:Y:S01]  /*2a50*/  LOP3.LUT R0, R11, R0, RZ, 0xfc, !PT ;  /* 0x000000000b007212 */ /* 0x000fe200078efcff */
[----:B------:R-:W-:Y:S06]  /*2a60*/  BRA `(.L_x_71) ;  /* 0x0000000000107947 */ /* 0x000fec0003800000 */
.L_x_70:
[----:B------:R-:W-:-:S04]  /*2a70*/  LOP3.LUT R0, R0, 0x80000000, RZ, 0xc0, !PT ;  /* 0x8000000000007812 */ /* 0x000fc800078ec0ff */
[----:B------:R-:W-:Y:S01]  /*2a80*/  LOP3.LUT R0, R0, 0x7f800000, RZ, 0xfc, !PT ;  /* 0x7f80000000007812 */ /* 0x000fe200078efcff */
[----:B------:R-:W-:Y:S06]  /*2a90*/  BRA `(.L_x_71) ;  /* 0x0000000000047947 */ /* 0x000fec0003800000 */
.L_x_69:
[----:B------:R-:W-:-:S07]  /*2aa0*/  IMAD R0, R11, 0x800000, R0 ;  /* 0x008000000b007824 */ /* 0x000fce00078e0200 */
.L_x_71:
[----:B------:R-:W-:Y:S05]  /*2ab0*/  BSYNC.RECONVERGENT B1 ;  /* 0x0000000000017941 */ /* 0x000fea0003800200 */
.L_x_68:
[----:B------:R-:W-:Y:S05]  /*2ac0*/  BRA `(.L_x_72) ;  /* 0x0000000000207947 */ /* 0x000fea0003800000 */
.L_x_67:
[----:B------:R-:W-:-:S04]  /*2ad0*/  LOP3.LUT R0, R19, 0x80000000, R0, 0x48, !PT ;  /* 0x8000000013007812 */ /* 0x000fc800078e4800 */
[----:B------:R-:W-:Y:S01]  /*2ae0*/  LOP3.LUT R0, R0, 0x7f800000, RZ, 0xfc, !PT ;  /* 0x7f80000000007812 */ /* 0x000fe200078efcff */
[----:B------:R-:W-:Y:S06]  /*2af0*/  BRA `(.L_x_72) ;  /* 0x0000000000147947 */ /* 0x000fec0003800000 */
.L_x_66:
[----:B------:R-:W-:Y:S01]  /*2b00*/  LOP3.LUT R0, R19, 0x80000000, R0, 0x48, !PT ;  /* 0x8000000013007812 */ /* 0x000fe200078e4800 */
[----:B------:R-:W-:Y:S06]  /*2b10*/  BRA `(.L_x_72) ;  /* 0x00000000000c7947 */ /* 0x000fec0003800000 */
.L_x_65:
[----:B------:R-:W0:Y:S01]  /*2b20*/  MUFU.RSQ R0, -QNAN ;  /* 0xffc0000000007908 */ /* 0x000e220000001400 */
[----:B------:R-:W-:Y:S05]  /*2b30*/  BRA `(.L_x_72) ;  /* 0x0000000000047947 */ /* 0x000fea0003800000 */
.L_x_64:
[----:B------:R-:W-:-:S07]  /*2b40*/  FADD.FTZ R0, R0, R23 ;  /* 0x0000001700007221 */ /* 0x000fce0000010000 */
.L_x_72:
[----:B------:R-:W-:Y:S05]  /*2b50*/  BSYNC.RECONVERGENT B0 ;  /* 0x0000000000007941 */ /* 0x000fea0003800200 */
.L_x_62:
[----:B------:R-:W-:Y:S01]  /*2b60*/  HFMA2 R11, -RZ, RZ, 0, 0 ;  /* 0x00000000ff0b7431 */ /* 0x000fe200000001ff */
[----:B------:R-:W-:-:S04]  /*2b70*/  MOV R10, R4 ;  /* 0x00000004000a7202 */ /* 0x000fc80000000f00 */
[----:B0-----:R-:W-:Y:S05]  /*2b80*/  RET.REL.NODEC R10 `(_Z11gpu_computeii6float3S_S_fS_ffS_fiS_dPS_) ;  /* 0xffffffd40a1c7950 */ /* 0x001fea0003c3ffff */
        .type           $_Z11gpu_computeii6float3S_S_fS_ffS_fiS_dPS_$__internal_accurate_pow,@function
        .size           $_Z11gpu_computeii6float3S_S_fS_ffS_fiS_dPS_$__internal_accurate_pow,(.L_x_77 - $_Z11gpu_computeii6float3S_S_fS_ffS_fiS_dPS_$__internal_accurate_pow)
$_Z11gpu_computeii6float3S_S_fS_ffS_fiS_dPS_$__internal_accurate_pow:
[----:B------:R-:W-:Y:S01]  /*2b90*/  DADD R20, -RZ, |R10| ;  /* 0x00000000ff147229 */ /* 0x000fe2000000050a */
[----:B------:R-:W-:Y:S01]  /*2ba0*/  IMAD.MOV.U32 R18, RZ, RZ, RZ ;  /* 0x000000ffff127224 */ /* 0x000fe200078e00ff */
[----:B------:R-:W-:Y:S01]  /*2bb0*/  UMOV UR4, 0x7d2cafe2 ;  /* 0x7d2cafe200047882 */ /* 0x000fe20000000000 */
[----:B------:R-:W-:Y:S01]  /*2bc0*/  UMOV UR5, 0x3eb0f5ff ;  /* 0x3eb0f5ff00057882 */ /* 0x000fe20000000000 */
[----:B------:R-:W-:Y:S01]  /*2bd0*/  UMOV UR6, 0x3b39803f ;  /* 0x3b39803f00067882 */ /* 0x000fe20000000000 */
[----:B------:R-:W-:-:S05]  /*2be0*/  UMOV UR7, 0x3c7abc9e ;  /* 0x3c7abc9e00077882 */ /* 0x000fca0000000000 */
[----:B------:R-:W-:Y:S01]  /*2bf0*/  ISETP.GT.U32.AND P1, PT, R21, 0xfffff, PT ;  /* 0x000fffff1500780c */ /* 0x000fe20003f24070 */
[----:B------:R-:W-:-:S12]  /*2c00*/  IMAD.MOV.U32 R7, RZ, RZ, R21 ;  /* 0x000000ffff077224 */ /* 0x000fd800078e0015 */
[----:B------:R-:W-:-:S10]  /*2c10*/  @!P1 DMUL R26, R20, 1.80143985094819840000e+16 ;  /* 0x43500000141a9828 */ /* 0x000fd40000000000 */
[----:B------:R-:W-:Y:S02]  /*2c20*/  @!P1 MOV R7, R27 ;  /* 0x0000001b00079202 */ /* 0x000fe40000000f00 */
[----:B------:R-:W-:Y:S02]  /*2c30*/  @!P1 MOV R20, R26 ;  /* 0x0000001a00149202 */ /* 0x000fe40000000f00 */
[----:B------:R-:W-:-:S03]  /*2c40*/  LOP3.LUT R7, R7, 0x800fffff, RZ, 0xc0, !PT ;  /* 0x800fffff07077812 */ /* 0x000fc600078ec0ff */
[----:B------:R-:W-:Y:S01]  /*2c50*/  IMAD.MOV.U32 R22, RZ, RZ, R20 ;  /* 0x000000ffff167224 */ /* 0x000fe200078e0014 */
[----:B------:R-:W-:-:S04]  /*2c60*/  LOP3.LUT R23, R7, 0x3ff00000, RZ, 0xfc, !PT ;  /* 0x3ff0000007177812 */ /* 0x000fc800078efcff */
[----:B------:R-:W-:-:S13]  /*2c70*/  ISETP.GE.U32.AND P2, PT, R23, 0x3ff6a09f, PT ;  /* 0x3ff6a09f1700780c */ /* 0x000fda0003f46070 */
[----:B------:R-:W-:-:S04]  /*2c80*/  @P2 IADD3 R7, PT, PT, R23, -0x100000, RZ ;  /* 0xfff0000017072810 */ /* 0x000fc80007ffe0ff */
[----:B------:R-:W-:Y:S02]  /*2c90*/  @P2 MOV R23, R7 ;  /* 0x0000000700172202 */ /* 0x000fe40000000f00 */
[----:B------:R-:W-:Y:S02]  /*2ca0*/  SHF.R.U32.HI R7, RZ, 0x14, R21 ;  /* 0x00000014ff077819 */ /* 0x000fe40000011615 */
[----:B------:R-:W-:Y:S02]  /*2cb0*/  @!P1 LEA.HI R7, R27, 0xffffffca, RZ, 0xc ;  /* 0xffffffca1b079811 */ /* 0x000fe400078f60ff */
[C---:B------:R-:W-:Y:S02]  /*2cc0*/  DADD R24, R22.reuse, 1 ;  /* 0x3ff0000016187429 */ /* 0x040fe40000000000 */
[----:B------:R-:W-:Y:S01]  /*2cd0*/  DADD R22, R22, -1 ;  /* 0xbff0000016167429 */ /* 0x000fe20000000000 */
[C---:B------:R-:W-:Y:S01]  /*2ce0*/  IADD3 R15, PT, PT, R7.reuse, -0x3ff, RZ ;  /* 0xfffffc01070f7810 */ /* 0x040fe20007ffe0ff */
[----:B------:R-:W-:Y:S01]  /*2cf0*/  @P2 VIADD R15, R7, 0xfffffc02 ;  /* 0xfffffc02070f2836 */ /* 0x000fe20000000000 */
[----:B------:R-:W-:Y:S01]  /*2d00*/  SHF.L.U32 R7, R9, 0x1, RZ ;  /* 0x0000000109077819 */ /* 0x000fe200000006ff */
[----:B------:R-:W0:Y:S03]  /*2d10*/  MUFU.RCP64H R19, R25 ;  /* 0x0000001900137308 */ /* 0x000e260000001800 */
[----:B------:R-:W-:Y:S01]  /*2d20*/  ISETP.GT.U32.AND P1, PT, R7, -0x2000001, PT ;  /* 0xfdffffff0700780c */ /* 0x000fe20003f24070 */
[----:B0-----:R-:W-:Y:S01]  /*2d30*/  DFMA R16, -R24, R18, 1 ;  /* 0x3ff000001810742b */ /* 0x001fe20000000112 */
[----:B------:R-:W-:Y:S01]  /*2d40*/  HFMA2 R25, -RZ, RZ, 1.703125, -23840 ;  /* 0x3ed0f5d2ff197431 */ /* 0x000fe200000001ff */
[----:B------:R-:W-:-:S06]  /*2d50*/  MOV R24, 0x41ad3b5a ;  /* 0x41ad3b5a00187802 */ /* 0x000fcc0000000f00 */
[----:B------:R-:W-:-:S08]  /*2d60*/  DFMA R16, R16, R16, R16 ;  /* 0x000000101010722b */ /* 0x000fd00000000010 */
[----:B------:R-:W-:-:S08]  /*2d70*/  DFMA R18, R18, R16, R18 ;  /* 0x000000101212722b */ /* 0x000fd00000000012 */
[----:B------:R-:W-:-:S08]  /*2d80*/  DMUL R16, R22, R18 ;  /* 0x0000001216107228 */ /* 0x000fd00000000000 */
[----:B------:R-:W-:-:S08]  /*2d90*/  DFMA R16, R22, R18, R16 ;  /* 0x000000121610722b */ /* 0x000fd00000000010 */
[----:B------:R-:W-:-:S08]  /*2da0*/  DADD R28, R22, -R16 ;  /* 0x00000000161c7229 */ /* 0x000fd00000000810 */
[----:B------:R-:W-:-:S08]  /*2db0*/  DADD R28, R28, R28 ;  /* 0x000000001c1c7229 */ /* 0x000fd0000000001c */
[-C--:B------:R-:W-:Y:S02]  /*2dc0*/  DFMA R28, R22, -R16.reuse, R28 ;  /* 0x80000010161c722b */ /* 0x080fe4000000001c */
[----:B------:R-:W-:-:S06]  /*2dd0*/  DMUL R22, R16, R16 ;  /* 0x0000001010167228 */ /* 0x000fcc0000000000 */
[----:B------:R-:W-:Y:S02]  /*2de0*/  DMUL R18, R18, R28 ;  /* 0x0000001c12127228 */ /* 0x000fe40000000000 */
[----:B------:R-:W-:Y:S01]  /*2df0*/  DFMA R24, R22, UR4, R24 ;  /* 0x0000000416187c2b */ /* 0x000fe20008000018 */
[----:B------:R-:W-:Y:S01]  /*2e00*/  UMOV UR4, 0x75488a3f ;  /* 0x75488a3f00047882 */ /* 0x000fe20000000000 */
[----:B------:R-:W-:-:S06]  /*2e10*/  UMOV UR5, 0x3ef3b20a ;  /* 0x3ef3b20a00057882 */ /* 0x000fcc0000000000 */
[----:B------:R-:W-:Y:S01]  /*2e20*/  DFMA R24, R22, R24, UR4 ;  /* 0x0000000416187e2b */ /* 0x000fe20008000018 */
        /* <DEDUP_REMOVED lines=14> */
[----:B------:R-:W-:-:S08]  /*2f10*/  DFMA R20, R22, R24, UR4 ;  /* 0x0000000416147e2b */ /* 0x000fd00008000018 */
[----:B------:R-:W-:Y:S01]  /*2f20*/  DADD R26, -R20, UR4 ;  /* 0x00000004141a7e29 */ /* 0x000fe20008000100 */
[----:B------:R-:W-:Y:S01]  /*2f30*/  UMOV UR4, 0xb9e7b0 ;  /* 0x00b9e7b000047882 */ /* 0x000fe20000000000 */
[----:B------:R-:W-:-:S06]  /*2f40*/  UMOV UR5, 0x3c46a4cb ;  /* 0x3c46a4cb00057882 */ /* 0x000fcc0000000000 */
[----:B------:R-:W-:Y:S02]  /*2f50*/  DFMA R22, R22, R24, R26 ;  /* 0x000000181616722b */ /* 0x000fe4000000001a */
[----:B------:R-:W-:Y:S01]  /*2f60*/  DMUL R24, R16, R16 ;  /* 0x0000001010187228 */ /* 0x000fe20000000000 */
[----:B------:R-:W-:Y:S01]  /*2f70*/  VIADD R27, R19, 0x100000 ;  /* 0x00100000131b7836 */ /* 0x000fe20000000000 */
[----:B------:R-:W-:-:S04]  /*2f80*/  MOV R26, R18 ;  /* 0x00000012001a7202 */ /* 0x000fc80000000f00 */
[----:B------:R-:W-:Y:S01]  /*2f90*/  DADD R22, R22, -UR4 ;  /* 0x8000000416167e29 */ /* 0x000fe20008000000 */
[----:B------:R-:W-:Y:S01]  /*2fa0*/  UMOV UR4, 0x80000000 ;  /* 0x8000000000047882 */ /* 0x000fe20000000000 */
[----:B------:R-:W-:Y:S01]  /*2fb0*/  DFMA R28, R16, R16, -R24 ;  /* 0x00000010101c722b */ /* 0x000fe20000000818 */
[----:B------:R-:W-:-:S07]  /*2fc0*/  UMOV UR5, 0x43300000 ;  /* 0x4330000000057882 */ /* 0x000fce0000000000 */
[C---:B------:R-:W-:Y:S02]  /*2fd0*/  DFMA R26, R16.reuse, R26, R28 ;  /* 0x0000001a101a722b */ /* 0x040fe4000000001c */
[----:B------:R-:W-:-:S08]  /*2fe0*/  DMUL R28, R16, R24 ;  /* 0x00000018101c7228 */ /* 0x000fd00000000000 */
[----:B------:R-:W-:-:S08]  /*2ff0*/  DFMA R30, R16, R24, -R28 ;  /* 0x00000018101e722b */ /* 0x000fd0000000081c */
[----:B------:R-:W-:Y:S02]  /*3000*/  DFMA R30, R18, R24, R30 ;  /* 0x00000018121e722b */ /* 0x000fe4000000001e */
[----:B------:R-:W-:-:S06]  /*3010*/  DADD R24, R20, R22 ;  /* 0x0000000014187229 */ /* 0x000fcc0000000016 */
[----:B------:R-:W-:Y:S02]  /*3020*/  DFMA R26, R16, R26, R30 ;  /* 0x0000001a101a722b */ /* 0x000fe4000000001e */
[----:B------:R-:W-:-:S08]  /*3030*/  DADD R30, R20, -R24 ;  /* 0x00000000141e7229 */ /* 0x000fd00000000818 */
[----:B------:R-:W-:Y:S02]  /*3040*/  DADD R30, R22, R30 ;  /* 0x00000000161e7229 */ /* 0x000fe4000000001e */
[----:B------:R-:W-:-:S08]  /*3050*/  DMUL R22, R24, R28 ;  /* 0x0000001c18167228 */ /* 0x000fd00000000000 */
[----:B------:R-:W-:-:S08]  /*3060*/  DFMA R20, R24, R28, -R22 ;  /* 0x0000001c1814722b */ /* 0x000fd00000000816 */
[----:B------:R-:W-:-:S08]  /*3070*/  DFMA R20, R24, R26, R20 ;  /* 0x0000001a1814722b */ /* 0x000fd00000000014 */
[----:B------:R-:W-:-:S08]  /*3080*/  DFMA R30, R30, R28, R20 ;  /* 0x0000001c1e1e722b */ /* 0x000fd00000000014 */
[----:B------:R-:W-:-:S08]  /*3090*/  DADD R24, R22, R30 ;  /* 0x0000000016187229 */ /* 0x000fd0000000001e */
[--C-:B------:R-:W-:Y:S02]  /*30a0*/  DADD R20, R16, R24.reuse ;  /* 0x0000000010147229 */ /* 0x100fe40000000018 */
[----:B------:R-:W-:-:S06]  /*30b0*/  DADD R22, R22, -R24 ;  /* 0x0000000016167229 */ /* 0x000fcc0000000818 */
[----:B------:R-:W-:Y:S02]  /*30c0*/  DADD R16, R16, -R20 ;  /* 0x0000000010107229 */ /* 0x000fe40000000814 */
[----:B------:R-:W-:-:S06]  /*30d0*/  DADD R22, R30, R22 ;  /* 0x000000001e167229 */ /* 0x000fcc0000000016 */
[----:B------:R-:W-:-:S08]  /*30e0*/  DADD R16, R24, R16 ;  /* 0x0000000018107229 */ /* 0x000fd00000000010 */
[----:B------:R-:W-:-:S08]  /*30f0*/  DADD R16, R22, R16 ;  /* 0x0000000016107229 */ /* 0x000fd00000000010 */
[----:B------:R-:W-:Y:S01]  /*3100*/  DADD R24, R18, R16 ;  /* 0x0000000012187229 */ /* 0x000fe20000000010 */
[----:B------:R-:W-:Y:S01]  /*3110*/  HFMA2 R19, -RZ, RZ, 3.59375, 0 ;  /* 0x43300000ff137431 */ /* 0x000fe200000001ff */
[----:B------:R-:W-:-:S06]  /*3120*/  LOP3.LUT R18, R15, 0x80000000, RZ, 0x3c, !PT ;  /* 0x800000000f127812 */ /* 0x000fcc00078e3cff */
[----:B------:R-:W-:Y:S02]  /*3130*/  DADD R22, R20, R24 ;  /* 0x0000000014167229 */ /* 0x000fe40000000018 */
[----:B------:R-:W-:Y:S01]  /*3140*/  DADD R18, R18, -UR4 ;  /* 0x8000000412127e29 */ /* 0x000fe20008000000 */
[----:B------:R-:W-:Y:S01]  /*3150*/  UMOV UR4, 0xfefa39ef ;  /* 0xfefa39ef00047882 */ /* 0x000fe20000000000 */
[----:B------:R-:W-:-:S04]  /*3160*/  UMOV UR5, 0x3fe62e42 ;  /* 0x3fe62e4200057882 */ /* 0x000fc80000000000 */
[--C-:B------:R-:W-:Y:S02]  /*3170*/  DADD R20, R20, -R22.reuse ;  /* 0x0000000014147229 */ /* 0x100fe40000000816 */
[----:B------:R-:W-:-:S06]  /*3180*/  DFMA R16, R18, UR4, R22 ;  /* 0x0000000412107c2b */ /* 0x000fcc0008000016 */
[----:B------:R-:W-:Y:S02]  /*3190*/  DADD R20, R24, R20 ;  /* 0x0000000018147229 */ /* 0x000fe40000000014 */
[----:B------:R-:W-:-:S08]  /*31a0*/  DFMA R26, R18, -UR4, R16 ;  /* 0x80000004121a7c2b */ /* 0x000fd00008000010 */
[----:B------:R-:W-:-:S08]  /*31b0*/  DADD R26, -R22, R26 ;  /* 0x00000000161a7229 */ /* 0x000fd0000000011a */
[----:B------:R-:W-:-:S08]  /*31c0*/  DADD R20, R20, -R26 ;  /* 0x0000000014147229 */ /* 0x000fd0000000081a */
[----:B------:R-:W-:Y:S01]  /*31d0*/  DFMA R22, R18, UR6, R20 ;  /* 0x0000000612167c2b */ /* 0x000fe20008000014 */
[----:B------:R-:W-:Y:S01]  /*31e0*/  LOP3.LUT R19, R9, 0xff0fffff, RZ, 0xc0, !PT ;  /* 0xff0fffff09137812 */ /* 0x000fe200078ec0ff */
[----:B------:R-:W-:-:S03]  /*31f0*/  IMAD.MOV.U32 R18, RZ, RZ, R8 ;  /* 0x000000ffff127224 */ /* 0x000fc600078e0008 */
[----:B------:R-:W-:-:S03]  /*3200*/  SEL R19, R19, R9, P1 ;  /* 0x0000000913137207 */ /* 0x000fc60000800000 */
[----:B------:R-:W-:-:S08]  /*3210*/  DADD R20, R16, R22 ;  /* 0x0000000010147229 */ /* 0x000fd00000000016 */
[----:B------:R-:W-:Y:S02]  /*3220*/  DADD R24, R16, -R20 ;  /* 0x0000000010187229 */ /* 0x000fe40000000814 */
[----:B------:R-:W-:-:S06]  /*3230*/  DMUL R16, R20, R18 ;  /* 0x0000001214107228 */ /* 0x000fcc0000000000 */
[----:B------:R-:W-:Y:S02]  /*3240*/  DADD R24, R22, R24 ;  /* 0x0000000016187229 */ /* 0x000fe40000000018 */
[----:B------:R-:W-:-:S08]  /*3250*/  DFMA R20, R20, R18, -R16 ;  /* 0x000000121414722b */ /* 0x000fd00000000810 */
[----:B------:R-:W-:Y:S01]  /*3260*/  DFMA R24, R24, R18, R20 ;  /* 0x000000121818722b */ /* 0x000fe20000000014 */
[----:B------:R-:W-:Y:S01]  /*3270*/  HFMA2 R19, -RZ, RZ, 1.9912109375, 0.00128841400146484375 ;  /* 0x3ff71547ff137431 */ /* 0x000fe200000001ff */
[----:B------:R-:W-:-:S06]  /*3280*/  MOV R18, 0x652b82fe ;  /* 0x652b82fe00127802 */ /* 0x000fcc0000000f00 */
[----:B------:R-:W-:-:S08]  /*3290*/  DADD R20, R16, R24 ;  /* 0x0000000010147229 */ /* 0x000fd00000000018 */
[----:B------:R-:W-:Y:S02]  /*32a0*/  DFMA R18, R20, R18, 6.75539944105574400000e+15 ;  /* 0x433800001412742b */ /* 0x000fe40000000012 */
[----:B------:R-:W-:Y:S01]  /*32b0*/  FSETP.GEU.AND P1, PT, |R21|, 4.1917929649353027344, PT ;  /* 0x4086232b1500780b */ /* 0x000fe20003f2e200 */
[----:B------:R-:W-:-:S05]  /*32c0*/  DADD R16, R16, -R20 ;  /* 0x0000000010107229 */ /* 0x000fca0000000814 */
[----:B------:R-:W-:-:S03]  /*32d0*/  DADD R22, R18, -6.75539944105574400000e+15 ;  /* 0xc338000012167429 */ /* 0x000fc60000000000 */
[----:B------:R-:W-:-:S05]  /*32e0*/  DADD R24, R24, R16 ;  /* 0x0000000018187229 */ /* 0x000fca0000000010 */
[----:B------:R-:W-:Y:S01]  /*32f0*/  DFMA R26, R22, -UR4, R20 ;  /* 0x80000004161a7c2b */ /* 0x000fe20008000014 */
[----:B------:R-:W-:Y:S01]  /*3300*/  UMOV UR4, 0x3b39803f ;  /* 0x3b39803f00047882 */ /* 0x000fe20000000000 */
[----:B------:R-:W-:-:S06]  /*3310*/  UMOV UR5, 0x3c7abc9e ;  /* 0x3c7abc9e00057882 */ /* 0x000fcc0000000000 */
[----:B------:R-:W-:Y:S01]  /*3320*/  DFMA R22, R22, -UR4, R26 ;  /* 0x8000000416167c2b */ /* 0x000fe2000800001a */
[----:B------:R-:W-:Y:S01]  /*3330*/  UMOV UR4, 0x69ce2bdf ;  /* 0x69ce2bdf00047882 */ /* 0x000fe20000000000 */
[----:B------:R-:W-:Y:S01]  /*3340*/  IMAD.MOV.U32 R26, RZ, RZ, -0x35dec16 ;  /* 0xfca213eaff1a7424 */ /* 0x000fe200078e00ff */
[----:B------:R-:W-:Y:S01]  /*3350*/  MOV R27, 0x3e928af3 ;  /* 0x3e928af3001b7802 */ /* 0x000fe20000000f00 */
[----:B------:R-:W-:-:S05]  /*3360*/  UMOV UR5, 0x3e5ade15 ;  /* 0x3e5ade1500057882 */ /* 0x000fca0000000000 */
        /* <DEDUP_REMOVED lines=25> */
[----:B------:R-:W-:-:S08]  /*3500*/  DFMA R26, R22, R26, 1 ;  /* 0x3ff00000161a742b */ /* 0x000fd0000000001a */
[----:B------:R-:W-:-:S10]  /*3510*/  DFMA R22, R22, R26, 1 ;  /* 0x3ff000001616742b */ /* 0x000fd4000000001a */
[----:B------:R-:W-:Y:S01]  /*3520*/  LEA R17, R18, R23, 0x14 ;  /* 0x0000001712117211 */ /* 0x000fe200078ea0ff */
[----:B------:R-:W-:Y:S01]  /*3530*/  IMAD.MOV.U32 R16, RZ, RZ, R22 ;  /* 0x000000ffff107224 */ /* 0x000fe200078e0016 */
[----:B------:R-:W-:Y:S06]  /*3540*/  @!P1 BRA `(.L_x_73) ;  /* 0x0000000000309947 */ /* 0x000fec0003800000 */
[----:B------:R-:W-:Y:S01]  /*3550*/  FSETP.GEU.AND P2, PT, |R21|, 4.2275390625, PT ;  /* 0x408748001500780b */ /* 0x000fe20003f4e200 */
[C---:B------:R-:W-:Y:S02]  /*3560*/  DADD R16, R20.reuse, +INF ;  /* 0x7ff0000014107429 */ /* 0x040fe40000000000 */
[----:B------:R-:W-:-:S08]  /*3570*/  DSETP.GEU.AND P1, PT, R20, RZ, PT ;  /* 0x000000ff1400722a */ /* 0x000fd00003f2e000 */
[----:B------:R-:W-:Y:S02]  /*3580*/  FSEL R16, R16, RZ, P1 ;  /* 0x000000ff10107208 */ /* 0x000fe40000800000 */
[----:B------:R-:W-:Y:S02]  /*3590*/  @!P2 LEA.HI R7, R18, R18, RZ, 0x1 ;  /* 0x000000121207a211 */ /* 0x000fe400078f08ff */
[----:B------:R-:W-:Y:S02]  /*35a0*/  FSEL R17, R17, RZ, P1 ;  /* 0x000000ff11117208 */ /* 0x000fe40000800000 */
[----:B------:R-:W-:-:S04]  /*35b0*/  @!P2 SHF.R.S32.HI R7, RZ, 0x1, R7 ;  /* 0x00000001ff07a819 */ /* 0x000fc80000011407 */
[----:B------:R-:W-:Y:S02]  /*35c0*/  @!P2 IADD3 R18, PT, PT, R18, -R7, RZ ;  /* 0x800000071212a210 */ /* 0x000fe40007ffe0ff */
[----:B------:R-:W-:Y:S02]  /*35d0*/  @!P2 LEA R23, R7, R23, 0x14 ;  /* 0x000000170717a211 */ /* 0x000fe400078ea0ff */
[----:B------:R-:W-:Y:S01]  /*35e0*/  @!P2 LEA R19, R18, 0x3ff00000, 0x14 ;  /* 0x3ff000001213a811 */ /* 0x000fe200078ea0ff */
[----:B------:R-:W-:-:S06]  /*35f0*/  @!P2 IMAD.MOV.U32 R18, RZ, RZ, RZ ;  /* 0x000000ffff12a224 */ /* 0x000fcc00078e00ff */
[----:B------:R-:W-:-:S11]  /*3600*/  @!P2 DMUL R16, R22, R18 ;  /* 0x000000121610a228 */ /* 0x000fd60000000000 */
.L_x_73:
[----:B------:R-:W-:Y:S02]  /*3610*/  DFMA R24, R24, R16, R16 ;  /* 0x000000101818722b */ /* 0x000fe40000000010 */
[----:B------:R-:W-:-:S08]  /*3620*/  DSETP.NEU.AND P1, PT, |R16|, +INF , PT ;  /* 0x7ff000001000742a */ /* 0x000fd00003f2d200 */
[----:B------:R-:W-:Y:S02]  /*3630*/  FSEL R18, R16, R24, !P1 ;  /* 0x0000001810127208 */ /* 0x000fe40004800000 */
[----:B------:R-:W-:Y:S02]  /*3640*/  FSEL R19, R17, R25, !P1 ;  /* 0x0000001911137208 */ /* 0x000fe40004800000 */
[----:B------:R-:W-:Y:S02]  /*3650*/  MOV R16, R0 ;  /* 0x0000000000107202 */ /* 0x000fe40000000f00 */
[----:B------:R-:W-:-:S04]  /*3660*/  MOV R17, 0x0 ;  /* 0x0000000000117802 */ /* 0x000fc80000000f00 */
[----:B------:R-:W-:Y:S05]  /*3670*/  RET.REL.NODEC R16 `(_Z11gpu_computeii6float3S_S_fS_ffS_fiS_dPS_) ;  /* 0xffffffc810607950 */ /* 0x000fea0003c3ffff */
.L_x_74:
[----:B------:R-:W-:-:S00]  /*3680*/  BRA `(.L_x_74) ;  /* 0xfffffffc00fc7947 */ /* 0x000fc0000383ffff */
[----:B------:R-:W-:-:S00]  /*3690*/  NOP ;  /* 0x0000000000007918 */ /* 0x000fc00000000000 */
        /* <DEDUP_REMOVED lines=14> */
.L_x_77:


//--------------------- .nv.shared.reserved.0     --------------------------
	.section	.nv.shared.reserved.0,"aw",@nobits
	.weak		__nv_reservedSMEM_offset_0_alias
	.size		__nv_reservedSMEM_offset_0_alias, 0, 64
	.other		__nv_reservedSMEM_offset_0_alias,@"STO_CUDA_RESERVED_SHARED STV_DEFAULT"
__nv_reservedSMEM_offset_0_alias:
	.zero		0
	.zero		64


//--------------------- .nv.constant0._Z11gpu_computeii6float3S_S_fS_ffS_fiS_dPS_ --------------------------
	.section	.nv.constant0._Z11gpu_computeii6float3S_S_fS_ffS_fiS_dPS_,"a",@progbits
	.sectionflags	@""
	.align	4
.nv.constant0._Z11gpu_computeii6float3S_S_fS_ffS_fiS_dPS_:
	.zero		1016


//--------------------- SYMBOLS --------------------------

	.type		.nv.reservedSmem.offset0,@object
	.size		.nv.reservedSmem.offset0,0x4
